//
// Generated by NVIDIA NVVM Compiler
//
// Compiler Build ID: CL-36424714
// Cuda compilation tools, release 13.0, V13.0.88
// Based on NVVM 20.0.0
//

.version 9.0
.target sm_100
.address_size 64

	// .globl	_Z15histogramKernelPfPKfPKiS1_ii

.visible .entry _Z15histogramKernelPfPKfPKiS1_ii(
	.param .u64 .ptr .align 1 _Z15histogramKernelPfPKfPKiS1_ii_param_0,
	.param .u64 .ptr .align 1 _Z15histogramKernelPfPKfPKiS1_ii_param_1,
	.param .u64 .ptr .align 1 _Z15histogramKernelPfPKfPKiS1_ii_param_2,
	.param .u64 .ptr .align 1 _Z15histogramKernelPfPKfPKiS1_ii_param_3,
	.param .u32 _Z15histogramKernelPfPKfPKiS1_ii_param_4,
	.param .u32 _Z15histogramKernelPfPKfPKiS1_ii_param_5
)
{
	.local .align 4 .b8 	__local_depot0[12];
	.reg .b64 	%SP;
	.reg .b64 	%SPL;
	.reg .pred 	%p<14>;
	.reg .b32 	%r<114>;
	.reg .b32 	%f<5>;
	.reg .b64 	%rd<64>;
	.reg .b64 	%fd<6>;

	mov.u64 	%SPL, __local_depot0;
	ld.param.u64 	%rd6, [_Z15histogramKernelPfPKfPKiS1_ii_param_0];
	ld.param.u64 	%rd7, [_Z15histogramKernelPfPKfPKiS1_ii_param_1];
	ld.param.u64 	%rd9, [_Z15histogramKernelPfPKfPKiS1_ii_param_2];
	ld.param.u64 	%rd8, [_Z15histogramKernelPfPKfPKiS1_ii_param_3];
	ld.param.u32 	%r25, [_Z15histogramKernelPfPKfPKiS1_ii_param_4];
	ld.param.u32 	%r26, [_Z15histogramKernelPfPKfPKiS1_ii_param_5];
	cvta.to.global.u64 	%rd1, %rd9;
	add.u64 	%rd2, %SPL, 0;
	mov.u32 	%r27, %ctaid.x;
	mov.u32 	%r28, %ntid.x;
	mov.u32 	%r29, %tid.x;
	mad.lo.s32 	%r1, %r27, %r28, %r29;
	setp.ge.s32 	%p1, %r1, %r26;
	@%p1 bra 	$L__BB0_19;
	setp.lt.s32 	%p2, %r25, 1;
	@%p2 bra 	$L__BB0_18;
	and.b32  	%r2, %r25, 7;
	setp.lt.u32 	%p3, %r25, 8;
	mov.u32 	%r106, %r25;
	mov.u32 	%r107, %r1;
	@%p3 bra 	$L__BB0_6;
	add.s32 	%r111, %r25, -4;
	and.b32  	%r30, %r25, 2147483640;
	neg.s32 	%r110, %r30;
	mov.u32 	%r107, %r1;
$L__BB0_4:
	.pragma "nounroll";
	add.s32 	%r31, %r111, 3;
	mul.wide.u32 	%rd11, %r31, 4;
	add.s64 	%rd12, %rd1, %rd11;
	ld.global.u32 	%r32, [%rd12];
	div.s32 	%r33, %r107, %r32;
	mul.lo.s32 	%r34, %r33, %r32;
	sub.s32 	%r35, %r107, %r34;
	add.s64 	%rd13, %rd2, %rd11;
	st.local.u32 	[%rd13], %r35;
	add.s32 	%r36, %r111, 2;
	mul.wide.u32 	%rd14, %r36, 4;
	add.s64 	%rd15, %rd1, %rd14;
	ld.global.u32 	%r37, [%rd15];
	div.s32 	%r38, %r33, %r37;
	mul.lo.s32 	%r39, %r38, %r37;
	sub.s32 	%r40, %r33, %r39;
	add.s64 	%rd16, %rd2, %rd14;
	st.local.u32 	[%rd16], %r40;
	add.s32 	%r41, %r111, 1;
	mul.wide.u32 	%rd17, %r41, 4;
	add.s64 	%rd18, %rd1, %rd17;
	ld.global.u32 	%r42, [%rd18];
	div.s32 	%r43, %r38, %r42;
	mul.lo.s32 	%r44, %r43, %r42;
	sub.s32 	%r45, %r38, %r44;
	add.s64 	%rd19, %rd2, %rd17;
	st.local.u32 	[%rd19], %r45;
	add.s32 	%r46, %r111, -4;
	mul.wide.u32 	%rd20, %r111, 4;
	add.s64 	%rd21, %rd1, %rd20;
	ld.global.u32 	%r47, [%rd21];
	div.s32 	%r48, %r43, %r47;
	mul.lo.s32 	%r49, %r48, %r47;
	sub.s32 	%r50, %r43, %r49;
	add.s64 	%rd22, %rd2, %rd20;
	st.local.u32 	[%rd22], %r50;
	add.s32 	%r51, %r111, -1;
	mul.wide.u32 	%rd23, %r51, 4;
	add.s64 	%rd24, %rd1, %rd23;
	ld.global.u32 	%r52, [%rd24];
	div.s32 	%r53, %r48, %r52;
	mul.lo.s32 	%r54, %r53, %r52;
	sub.s32 	%r55, %r48, %r54;
	add.s64 	%rd25, %rd2, %rd23;
	st.local.u32 	[%rd25], %r55;
	add.s32 	%r56, %r111, -2;
	mul.wide.u32 	%rd26, %r56, 4;
	add.s64 	%rd27, %rd1, %rd26;
	ld.global.u32 	%r57, [%rd27];
	div.s32 	%r58, %r53, %r57;
	mul.lo.s32 	%r59, %r58, %r57;
	sub.s32 	%r60, %r53, %r59;
	add.s64 	%rd28, %rd2, %rd26;
	st.local.u32 	[%rd28], %r60;
	add.s32 	%r61, %r111, -3;
	mul.wide.u32 	%rd29, %r61, 4;
	add.s64 	%rd30, %rd1, %rd29;
	ld.global.u32 	%r62, [%rd30];
	div.s32 	%r63, %r58, %r62;
	mul.lo.s32 	%r64, %r63, %r62;
	sub.s32 	%r65, %r58, %r64;
	add.s64 	%rd31, %rd2, %rd29;
	st.local.u32 	[%rd31], %r65;
	mul.wide.u32 	%rd32, %r46, 4;
	add.s64 	%rd33, %rd1, %rd32;
	ld.global.u32 	%r66, [%rd33];
	div.s32 	%r107, %r63, %r66;
	mul.lo.s32 	%r67, %r107, %r66;
	sub.s32 	%r68, %r63, %r67;
	add.s64 	%rd34, %rd2, %rd32;
	st.local.u32 	[%rd34], %r68;
	add.s32 	%r111, %r111, -8;
	add.s32 	%r110, %r110, 8;
	setp.eq.s32 	%p4, %r110, 0;
	@%p4 bra 	$L__BB0_5;
	bra.uni 	$L__BB0_4;
$L__BB0_5:
	add.s32 	%r106, %r111, 4;
$L__BB0_6:
	setp.eq.s32 	%p5, %r2, 0;
	@%p5 bra 	$L__BB0_14;
	and.b32  	%r8, %r25, 3;
	setp.lt.u32 	%p6, %r2, 4;
	@%p6 bra 	$L__BB0_9;
	add.s32 	%r69, %r106, -1;
	mul.wide.u32 	%rd35, %r69, 4;
	add.s64 	%rd36, %rd1, %rd35;
	ld.global.u32 	%r70, [%rd36];
	div.s32 	%r71, %r107, %r70;
	mul.lo.s32 	%r72, %r71, %r70;
	sub.s32 	%r73, %r107, %r72;
	add.s64 	%rd37, %rd2, %rd35;
	st.local.u32 	[%rd37], %r73;
	add.s32 	%r74, %r106, -2;
	mul.wide.u32 	%rd38, %r74, 4;
	add.s64 	%rd39, %rd1, %rd38;
	ld.global.u32 	%r75, [%rd39];
	div.s32 	%r76, %r71, %r75;
	mul.lo.s32 	%r77, %r76, %r75;
	sub.s32 	%r78, %r71, %r77;
	add.s64 	%rd40, %rd2, %rd38;
	st.local.u32 	[%rd40], %r78;
	add.s32 	%r79, %r106, -3;
	mul.wide.u32 	%rd41, %r79, 4;
	add.s64 	%rd42, %rd1, %rd41;
	ld.global.u32 	%r80, [%rd42];
	div.s32 	%r81, %r76, %r80;
	mul.lo.s32 	%r82, %r81, %r80;
	sub.s32 	%r83, %r76, %r82;
	add.s64 	%rd43, %rd2, %rd41;
	st.local.u32 	[%rd43], %r83;
	add.s32 	%r106, %r106, -4;
	mul.wide.u32 	%rd44, %r106, 4;
	add.s64 	%rd45, %rd1, %rd44;
	ld.global.u32 	%r84, [%rd45];
	div.s32 	%r107, %r81, %r84;
	mul.lo.s32 	%r85, %r107, %r84;
	sub.s32 	%r86, %r81, %r85;
	add.s64 	%rd46, %rd2, %rd44;
	st.local.u32 	[%rd46], %r86;
$L__BB0_9:
	setp.eq.s32 	%p7, %r8, 0;
	@%p7 bra 	$L__BB0_14;
	setp.eq.s32 	%p8, %r8, 1;
	@%p8 bra 	$L__BB0_12;
	add.s32 	%r87, %r106, -1;
	mul.wide.u32 	%rd47, %r87, 4;
	add.s64 	%rd48, %rd1, %rd47;
	ld.global.u32 	%r88, [%rd48];
	div.s32 	%r89, %r107, %r88;
	mul.lo.s32 	%r90, %r89, %r88;
	sub.s32 	%r91, %r107, %r90;
	add.s64 	%rd49, %rd2, %rd47;
	st.local.u32 	[%rd49], %r91;
	add.s32 	%r106, %r106, -2;
	mul.wide.u32 	%rd50, %r106, 4;
	add.s64 	%rd51, %rd1, %rd50;
	ld.global.u32 	%r92, [%rd51];
	div.s32 	%r107, %r89, %r92;
	mul.lo.s32 	%r93, %r107, %r92;
	sub.s32 	%r94, %r89, %r93;
	add.s64 	%rd52, %rd2, %rd50;
	st.local.u32 	[%rd52], %r94;
$L__BB0_12:
	and.b32  	%r95, %r25, 1;
	setp.eq.b32 	%p9, %r95, 1;
	not.pred 	%p10, %p9;
	@%p10 bra 	$L__BB0_14;
	add.s32 	%r96, %r106, -1;
	mul.wide.u32 	%rd53, %r96, 4;
	add.s64 	%rd54, %rd1, %rd53;
	ld.global.u32 	%r97, [%rd54];
	rem.s32 	%r98, %r107, %r97;
	add.s64 	%rd55, %rd2, %rd53;
	st.local.u32 	[%rd55], %r98;
$L__BB0_14:
	cvta.to.global.u64 	%rd3, %rd7;
	cvta.to.global.u64 	%rd4, %rd8;
	mov.b32 	%r113, 0;
	bra.uni 	$L__BB0_16;
$L__BB0_15:
	add.s32 	%r113, %r113, 1;
	setp.eq.s32 	%p13, %r113, %r25;
	@%p13 bra 	$L__BB0_18;
$L__BB0_16:
	mul.wide.u32 	%rd56, %r113, 4;
	add.s64 	%rd57, %rd3, %rd56;
	ld.global.f32 	%f1, [%rd57];
	cvt.f64.f32 	%fd1, %f1;
	add.s64 	%rd58, %rd1, %rd56;
	ld.global.u32 	%r100, [%rd58];
	mad.lo.s32 	%r101, %r113, %r100, %r113;
	add.s64 	%rd59, %rd2, %rd56;
	ld.local.u32 	%r102, [%rd59];
	add.s32 	%r103, %r101, %r102;
	mul.wide.s32 	%rd60, %r103, 4;
	add.s64 	%rd5, %rd4, %rd60;
	ld.global.f32 	%f2, [%rd5];
	cvt.f64.f32 	%fd2, %f2;
	add.f64 	%fd3, %fd2, 0dBEB0C6F7A0B5ED8D;
	setp.gtu.f64 	%p11, %fd3, %fd1;
	@%p11 bra 	$L__BB0_19;
	ld.global.f32 	%f3, [%rd5+4];
	cvt.f64.f32 	%fd4, %f3;
	add.f64 	%fd5, %fd4, 0d3EB0C6F7A0B5ED8D;
	setp.leu.f64 	%p12, %fd5, %fd1;
	@%p12 bra 	$L__BB0_19;
	bra.uni 	$L__BB0_15;
$L__BB0_18:
	cvta.to.global.u64 	%rd61, %rd6;
	mul.wide.s32 	%rd62, %r1, 4;
	add.s64 	%rd63, %rd61, %rd62;
	atom.global.add.f32 	%f4, [%rd63], 0f3F800000;
$L__BB0_19:
	ret;

}


// ===== COMPILED SASS (sm_100) =====

	.target	sm_100

	.elftype	@"ET_EXEC"


//--------------------- .note.nv.tkinfo           --------------------------
	.section	.note.nv.tkinfo,"",@"SHT_NOTE"
	.sectionflags	@"SHF_NOTE_NV_TKINFO"
	.tkinfo
        /*0018*/ 	.word	0x00000002
        /*0030*/ 	.string	""
        /*0030*/ 	.string	"ptxas"
        /*0030*/ 	.string	"Cuda compilation tools, release 13.0, V13.0.88"
        /*0030*/ 	.string	"Build cuda_13.0.r13.0/compiler.36424714_0"
        /*0030*/ 	.string	"-arch sm_100 -m 64 "



//--------------------- .note.nv.cuinfo           --------------------------
	.section	.note.nv.cuinfo,"",@"SHT_NOTE"
	.sectionflags	@"SHF_NOTE_NV_CUINFO"
        /*0018*/ 	.short	0x0002
        /*001a*/ 	.short	0x0064
        /*001c*/ 	.short	0x0082
	.zero		2


//--------------------- .nv.info                  --------------------------
	.section	.nv.info,"",@"SHT_CUDA_INFO"
	.align	4


	//----- nvinfo : EIATTR_REGCOUNT
	.align		4
        /*0000*/ 	.byte	0x04, 0x2f
        /*0002*/ 	.short	(.L_1 - .L_0)
	.align		4
.L_0:
        /*0004*/ 	.word	index@(_Z15histogramKernelPfPKfPKiS1_ii)
        /*0008*/ 	.word	0x00000020


	//----- nvinfo : EIATTR_FRAME_SIZE
	.align		4
.L_1:
        /*000c*/ 	.byte	0x04, 0x11
        /*000e*/ 	.short	(.L_3 - .L_2)
	.align		4
.L_2:
        /*0010*/ 	.word	index@(_Z15histogramKernelPfPKfPKiS1_ii)
        /*0014*/ 	.word	0x00000010


	//----- nvinfo : EIATTR_MIN_STACK_SIZE
	.align		4
.L_3:
        /*0018*/ 	.byte	0x04, 0x12
        /*001a*/ 	.short	(.L_5 - .L_4)
	.align		4
.L_4:
        /*001c*/ 	.word	index@(_Z15histogramKernelPfPKfPKiS1_ii)
        /*0020*/ 	.word	0x00000010
.L_5:


//--------------------- .nv.compat                --------------------------
	.section	.nv.compat,"",@"SHT_CUDA_COMPAT_INFO"
	.align	4
        /*0000*/ 	.byte	0x02, 0x09, 0x00, 0x00, 0x02, 0x02, 0x01, 0x00, 0x02, 0x05, 0x05, 0x00, 0x03, 0x07, 0x01, 0x01
        /*0010*/ 	.byte	0x02, 0x03, 0x00, 0x00, 0x02, 0x06, 0x01, 0x00, 0x04, 0x0b, 0x08, 0x00, 0x01, 0x00, 0x00, 0x00
        /*0020*/ 	.byte	0x00, 0x00, 0x00, 0x00


//--------------------- .nv.info._Z15histogramKernelPfPKfPKiS1_ii --------------------------
	.section	.nv.info._Z15histogramKernelPfPKfPKiS1_ii,"",@"SHT_CUDA_INFO"
	.sectionflags	@""
	.align	4


	//----- nvinfo : EIATTR_CUDA_API_VERSION
	.align		4
        /*0000*/ 	.byte	0x04, 0x37
        /*0002*/ 	.short	(.L_7 - .L_6)
.L_6:
        /*0004*/ 	.word	0x00000082


	//----- nvinfo : EIATTR_KPARAM_INFO
	.align		4
.L_7:
        /*0008*/ 	.byte	0x04, 0x17
        /*000a*/ 	.short	(.L_9 - .L_8)
.L_8:
        /*000c*/ 	.word	0x00000000
        /*0010*/ 	.short	0x0005
        /*0012*/ 	.short	0x0024
        /*0014*/ 	.byte	0x00, 0xf0, 0x11, 0x00


	//----- nvinfo : EIATTR_KPARAM_INFO
	.align		4
.L_9:
        /*0018*/ 	.byte	0x04, 0x17
        /*001a*/ 	.short	(.L_11 - .L_10)
.L_10:
        /*001c*/ 	.word	0x00000000
        /*0020*/ 	.short	0x0004
        /*0022*/ 	.short	0x0020
        /*0024*/ 	.byte	0x00, 0xf0, 0x11, 0x00


	//----- nvinfo : EIATTR_KPARAM_INFO
	.align		4
.L_11:
        /*0028*/ 	.byte	0x04, 0x17
        /*002a*/ 	.short	(.L_13 - .L_12)
.L_12:
        /*002c*/ 	.word	0x00000000
        /*0030*/ 	.short	0x0003
        /*0032*/ 	.short	0x0018
        /*0034*/ 	.byte	0x00, 0xf5, 0x21, 0x00


	//----- nvinfo : EIATTR_KPARAM_INFO
	.align		4
.L_13:
        /*0038*/ 	.byte	0x04, 0x17
        /*003a*/ 	.short	(.L_15 - .L_14)
.L_14:
        /*003c*/ 	.word	0x00000000
        /*0040*/ 	.short	0x0002
        /*0042*/ 	.short	0x0010
        /*0044*/ 	.byte	0x00, 0xf5, 0x21, 0x00


	//----- nvinfo : EIATTR_KPARAM_INFO
	.align		4
.L_15:
        /*0048*/ 	.byte	0x04, 0x17
        /*004a*/ 	.short	(.L_17 - .L_16)
.L_16:
        /*004c*/ 	.word	0x00000000
        /*0050*/ 	.short	0x0001
        /*0052*/ 	.short	0x0008
        /*0054*/ 	.byte	0x00, 0xf5, 0x21, 0x00


	//----- nvinfo : EIATTR_KPARAM_INFO
	.align		4
.L_17:
        /*0058*/ 	.byte	0x04, 0x17
        /*005a*/ 	.short	(.L_19 - .L_18)
.L_18:
        /*005c*/ 	.word	0x00000000
        /*0060*/ 	.short	0x0000
        /*0062*/ 	.short	0x0000
        /*0064*/ 	.byte	0x00, 0xf5, 0x21, 0x00


	//----- nvinfo : EIATTR_SPARSE_MMA_MASK
	.align		4
.L_19:
        /*0068*/ 	.byte	0x03, 0x50
        /*006a*/ 	.short	0x0000


	//----- nvinfo : EIATTR_MAXREG_COUNT
	.align		4
        /*006c*/ 	.byte	0x03, 0x1b
        /*006e*/ 	.short	0x00ff


	//----- nvinfo : EIATTR_MERCURY_ISA_VERSION
	.align		4
        /*0070*/ 	.byte	0x03, 0x5f
        /*0072*/ 	.short	0x0101


	//----- nvinfo : EIATTR_VRC_CTA_INIT_COUNT
	.align		4
        /*0074*/ 	.byte	0x02, 0x4a
	.zero		1
	.zero		1


	//----- nvinfo : EIATTR_EXIT_INSTR_OFFSETS
	.align		4
        /*0078*/ 	.byte	0x04, 0x1c
        /*007a*/ 	.short	(.L_21 - .L_20)


	//   ....[0]....
.L_20:
        /*007c*/ 	.word	0x00000080


	//   ....[1]....
        /*0080*/ 	.word	0x00002250


	//   ....[2]....
        /*0084*/ 	.word	0x000022c0


	//   ....[3]....
        /*0088*/ 	.word	0x00002320


	//----- nvinfo : EIATTR_CBANK_PARAM_SIZE
	.align		4
.L_21:
        /*008c*/ 	.byte	0x03, 0x19
        /*008e*/ 	.short	0x0028


	//----- nvinfo : EIATTR_PARAM_CBANK
	.align		4
        /*0090*/ 	.byte	0x04, 0x0a
        /*0092*/ 	.short	(.L_23 - .L_22)
	.align		4
.L_22:
        /*0094*/ 	.word	index@(.nv.constant0._Z15histogramKernelPfPKfPKiS1_ii)
        /*0098*/ 	.short	0x0380
        /*009a*/ 	.short	0x0028


	//----- nvinfo : EIATTR_SW_WAR
	.align		4
.L_23:
        /*009c*/ 	.byte	0x04, 0x36
        /*009e*/ 	.short	(.L_25 - .L_24)
.L_24:
        /*00a0*/ 	.word	0x00000008
.L_25:


//--------------------- .nv.callgraph             --------------------------
	.section	.nv.callgraph,"",@"SHT_CUDA_CALLGRAPH"
	.align	4
	.sectionentsize	8
	.align		4
        /*0000*/ 	.word	0x00000000
	.align		4
        /*0004*/ 	.word	0xffffffff
	.align		4
        /*0008*/ 	.word	0x00000000
	.align		4
        /*000c*/ 	.word	0xfffffffe
	.align		4
        /*0010*/ 	.word	0x00000000
	.align		4
        /*0014*/ 	.word	0xfffffffd
	.align		4
        /*0018*/ 	.word	0x00000000
	.align		4
        /*001c*/ 	.word	0xfffffffc


//--------------------- .text._Z15histogramKernelPfPKfPKiS1_ii --------------------------
	.section	.text._Z15histogramKernelPfPKfPKiS1_ii,"ax",@progbits
	.align	128
        .global         _Z15histogramKernelPfPKfPKiS1_ii
        .type           _Z15histogramKernelPfPKfPKiS1_ii,@function
        .size           _Z15histogramKernelPfPKfPKiS1_ii,(.L_x_8 - _Z15histogramKernelPfPKfPKiS1_ii)
        .other          _Z15histogramKernelPfPKfPKiS1_ii,@"STO_CUDA_ENTRY STV_DEFAULT"
_Z15histogramKernelPfPKfPKiS1_ii:
.text._Z15histogramKernelPfPKfPKiS1_ii:
[----:B------:R-:W0:Y:S01]  /*0000*/  LDC R1, c[0x0][0x37c] ;  /* 0x0000df00ff017b82 */ /* 0x000e220000000800 */
[----:B------:R-:W1:Y:S07]  /*0010*/  S2R R3, SR_TID.X ;  /* 0x0000000000037919 */ /* 0x000e6e0000002100 */
[----:B------:R-:W1:Y:S01]  /*0020*/  S2UR UR4, SR_CTAID.X ;  /* 0x00000000000479c3 */ /* 0x000e620000002500 */
[----:B------:R-:W2:Y:S01]  /*0030*/  LDCU UR5, c[0x0][0x3a4] ;  /* 0x00007480ff0577ac */ /* 0x000ea20008000800 */
[----:B0-----:R-:W-:-:S06]  /*0040*/  VIADD R1, R1, 0xfffffff0 ;  /* 0xfffffff001017836 */ /* 0x001fcc0000000000 */
[----:B------:R-:W1:Y:S02]  /*0050*/  LDC R0, c[0x0][0x360] ;  /* 0x0000d800ff007b82 */ /* 0x000e640000000800 */
[----:B-1----:R-:W-:-:S05]  /*0060*/  IMAD R0, R0, UR4, R3 ;  /* 0x0000000400007c24 */ /* 0x002fca000f8e0203 */
[----:B--2---:R-:W-:-:S13]  /*0070*/  ISETP.GE.AND P0, PT, R0, UR5, PT ;  /* 0x0000000500007c0c */ /* 0x004fda000bf06270 */
[----:B------:R-:W-:Y:S05]  /*0080*/  @P0 EXIT ;  /* 0x000000000000094d */ /* 0x000fea0003800000 */
[----:B------:R-:W0:Y:S01]  /*0090*/  LDCU UR4, c[0x0][0x3a0] ;  /* 0x00007400ff0477ac */ /* 0x000e220008000800 */
[----:B------:R-:W1:Y:S01]  /*00a0*/  LDCU.64 UR8, c[0x0][0x358] ;  /* 0x00006b00ff0877ac */ /* 0x000e620008000a00 */
[----:B0-----:R-:W-:-:S09]  /*00b0*/  UISETP.GE.AND UP0, UPT, UR4, 0x1, UPT ;  /* 0x000000010400788c */ /* 0x001fd2000bf06270 */
[----:B-1----:R-:W-:Y:S05]  /*00c0*/  BRA.U !UP0, `(.L_x_0) ;  /* 0x0000002108847547 */ /* 0x002fea000b800000 */
[----:B------:R-:W0:Y:S01]  /*00d0*/  LDCU UR5, c[0x0][0x3a0] ;  /* 0x00007400ff0577ac */ /* 0x000e220008000800 */
[----:B------:R-:W-:Y:S01]  /*00e0*/  IMAD.MOV.U32 R19, RZ, RZ, R0 ;  /* 0x000000ffff137224 */ /* 0x000fe200078e0000 */
[----:B------:R-:W-:Y:S02]  /*00f0*/  UISETP.GE.U32.AND UP0, UPT, UR4, 0x8, UPT ;  /* 0x000000080400788c */ /* 0x000fe4000bf06070 */
[----:B------:R-:W-:Y:S01]  /*0100*/  ULOP3.LUT UR6, UR4, 0x7, URZ, 0xc0, !UPT ;  /* 0x0000000704067892 */ /* 0x000fe2000f8ec0ff */
[----:B0-----:R-:W-:-:S06]  /*0110*/  MOV R12, UR5 ;  /* 0x00000005000c7c02 */ /* 0x001fcc0008000f00 */
[----:B------:R-:W-:Y:S05]  /*0120*/  BRA.U !UP0, `(.L_x_1) ;  /* 0x0000001108287547 */ /* 0x000fea000b800000 */
[----:B------:R-:W0:Y:S01]  /*0130*/  LDC.64 R12, c[0x0][0x390] ;  /* 0x0000e400ff0c7b82 */ /* 0x000e220000000a00 */
[----:B------:R-:W-:Y:S01]  /*0140*/  ULOP3.LUT UR5, UR4, 0x7ffffff8, URZ, 0xc0, !UPT ;  /* 0x7ffffff804057892 */ /* 0x000fe2000f8ec0ff */
[----:B------:R-:W-:Y:S01]  /*0150*/  IMAD.MOV.U32 R19, RZ, RZ, R0 ;  /* 0x000000ffff137224 */ /* 0x000fe200078e0000 */
[----:B------:R-:W-:Y:S02]  /*0160*/  UIADD3 UR4, UPT, UPT, UR4, -0x4, URZ ;  /* 0xfffffffc04047890 */ /* 0x000fe4000fffe0ff */
[----:B------:R-:W-:-:S04]  /*0170*/  UIADD3 UR5, UPT, UPT, -UR5, URZ, URZ ;  /* 0x000000ff05057290 */ /* 0x000fc8000fffe1ff */
[----:B------:R-:W-:-:S08]  /*0180*/  IMAD.U32 R2, RZ, RZ, UR4 ;  /* 0x00000004ff027e24 */ /* 0x000fd0000f8e00ff */
.L_x_2:
[----:B-1----:R-:W-:-:S05]  /*0190*/  IADD3 R11, PT, PT, R2, 0x3, RZ ;  /* 0x00000003020b7810 */ /* 0x002fca0007ffe0ff */
[----:B0-----:R-:W-:-:S06]  /*01a0*/  IMAD.WIDE.U32 R22, R11, 0x4, R12 ;  /* 0x000000040b167825 */ /* 0x001fcc00078e000c */
[----:B------:R-:W2:Y:S01]  /*01b0*/  LDG.E R22, desc[UR8][R22.64] ;  /* 0x0000000816167981 */ /* 0x000ea2000c1e1900 */
[----:B------:R-:W-:-:S04]  /*01c0*/  VIADD R8, R2, 0x2 ;  /* 0x0000000202087836 */ /* 0x000fc80000000000 */
[----:B------:R-:W-:-:S05]  /*01d0*/  IMAD.WIDE.U32 R14, R8, 0x4, R12 ;  /* 0x00000004080e7825 */ /* 0x000fca00078e000c */
[----:B------:R-:W3:Y:S01]  /*01e0*/  LDG.E R3, desc[UR8][R14.64] ;  /* 0x000000080e037981 */ /* 0x000ee2000c1e1900 */
[----:B------:R-:W-:-:S04]  /*01f0*/  VIADD R10, R2, 0x1 ;  /* 0x00000001020a7836 */ /* 0x000fc80000000000 */
[----:B------:R-:W-:-:S05]  /*0200*/  IMAD.WIDE.U32 R16, R10, 0x4, R12 ;  /* 0x000000040a107825 */ /* 0x000fca00078e000c */
[----:B------:R-:W4:Y:S01]  /*0210*/  LDG.E R5, desc[UR8][R16.64] ;  /* 0x0000000810057981 */ /* 0x000f22000c1e1900 */
[C---:B------:R-:W-:Y:S01]  /*0220*/  IMAD.WIDE.U32 R20, R2.reuse, 0x4, R12 ;  /* 0x0000000402147825 */ /* 0x040fe200078e000c */
[----:B------:R-:W-:-:S04]  /*0230*/  IADD3 R4, PT, PT, R2, -0x1, RZ ;  /* 0xffffffff02047810 */ /* 0x000fc80007ffe0ff */
[----:B------:R0:W5:Y:S01]  /*0240*/  LDG.E R9, desc[UR8][R20.64] ;  /* 0x0000000814097981 */ /* 0x000162000c1e1900 */
[----:B------:R-:W-:-:S05]  /*0250*/  IMAD.WIDE.U32 R24, R4, 0x4, R12 ;  /* 0x0000000404187825 */ /* 0x000fca00078e000c */
[----:B------:R-:W5:Y:S01]  /*0260*/  LDG.E R7, desc[UR8][R24.64] ;  /* 0x0000000818077981 */ /* 0x000f62000c1e1900 */
[-C--:B--2---:R-:W-:Y:S02]  /*0270*/  IABS R6, R22.reuse ;  /* 0x0000001600067213 */ /* 0x084fe40000000000 */
[----:B0-----:R-:W-:Y:S02]  /*0280*/  IABS R20, R22 ;  /* 0x0000001600147213 */ /* 0x001fe40000000000 */
[----:B------:R-:W0:Y:S01]  /*0290*/  I2F.RP R18, R6 ;  /* 0x0000000600127306 */ /* 0x000e220000209400 */
[-C--:B---3--:R-:W-:Y:S02]  /*02a0*/  IABS R17, R3.reuse ;  /* 0x0000000300117213 */ /* 0x088fe40000000000 */
[----:B------:R-:W-:-:S05]  /*02b0*/  IABS R23, R3 ;  /* 0x0000000300177213 */ /* 0x000fca0000000000 */
[----:B------:R-:W1:Y:S01]  /*02c0*/  I2F.RP R16, R17 ;  /* 0x0000001100107306 */ /* 0x000e620000209400 */
[----:B------:R-:W-:-:S07]  /*02d0*/  IMAD.MOV R23, RZ, RZ, -R23 ;  /* 0x000000ffff177224 */ /* 0x000fce00078e0a17 */
[----:B0-----:R-:W0:Y:S08]  /*02e0*/  MUFU.RCP R18, R18 ;  /* 0x0000001200127308 */ /* 0x001e300000001000 */
[----:B-1----:R-:W-:Y:S01]  /*02f0*/  MUFU.RCP R16, R16 ;  /* 0x0000001000107308 */ /* 0x002fe20000001000 */
[----:B0-----:R-:W-:Y:S01]  /*0300*/  VIADD R14, R18, 0xffffffe ;  /* 0x0ffffffe120e7836 */ /* 0x001fe20000000000 */
[----:B------:R-:W-:-:S06]  /*0310*/  IABS R18, R19 ;  /* 0x0000001300127213 */ /* 0x000fcc0000000000 */
[----:B------:R0:W1:Y:S02]  /*0320*/  F2I.FTZ.U32.TRUNC.NTZ R15, R14 ;  /* 0x0000000e000f7305 */ /* 0x000064000021f000 */
[----:B0-----:R-:W-:Y:S02]  /*0330*/  HFMA2 R14, -RZ, RZ, 0, 0 ;  /* 0x00000000ff0e7431 */ /* 0x001fe400000001ff */
[----:B-1----:R-:W-:-:S04]  /*0340*/  IMAD.MOV R21, RZ, RZ, -R15 ;  /* 0x000000ffff157224 */ /* 0x002fc800078e0a0f */
[----:B------:R-:W-:-:S04]  /*0350*/  IMAD R21, R21, R6, RZ ;  /* 0x0000000615157224 */ /* 0x000fc800078e02ff */
[----:B------:R-:W-:-:S04]  /*0360*/  IMAD.HI.U32 R15, R15, R21, R14 ;  /* 0x000000150f0f7227 */ /* 0x000fc800078e000e */
[----:B------:R-:W-:Y:S02]  /*0370*/  IMAD.MOV R21, RZ, RZ, -R20 ;  /* 0x000000ffff157224 */ /* 0x000fe400078e0a14 */
[----:B------:R-:W-:-:S04]  /*0380*/  IMAD.HI.U32 R14, R15, R18, RZ ;  /* 0x000000120f0e7227 */ /* 0x000fc800078e00ff */
[----:B------:R-:W-:Y:S01]  /*0390*/  IMAD R15, R14, R21, R18 ;  /* 0x000000150e0f7224 */ /* 0x000fe200078e0212 */
[----:B------:R-:W-:Y:S02]  /*03a0*/  IADD3 R18, PT, PT, R16, 0xffffffe, RZ ;  /* 0x0ffffffe10127810 */ /* 0x000fe40007ffe0ff */
[----:B----4-:R-:W-:Y:S02]  /*03b0*/  IABS R16, R5 ;  /* 0x0000000500107213 */ /* 0x010fe40000000000 */
[----:B------:R-:W-:-:S13]  /*03c0*/  ISETP.GT.U32.AND P2, PT, R6, R15, PT ;  /* 0x0000000f0600720c */ /* 0x000fda0003f44070 */
[----:B------:R-:W-:Y:S02]  /*03d0*/  @!P2 IMAD.IADD R15, R15, 0x1, -R6 ;  /* 0x000000010f0fa824 */ /* 0x000fe400078e0a06 */
[----:B------:R-:W-:Y:S01]  /*03e0*/  @!P2 VIADD R14, R14, 0x1 ;  /* 0x000000010e0ea836 */ /* 0x000fe20000000000 */
[----:B------:R-:W-:Y:S02]  /*03f0*/  ISETP.NE.AND P2, PT, R22, RZ, PT ;  /* 0x000000ff1600720c */ /* 0x000fe40003f45270 */
[----:B------:R-:W-:Y:S02]  /*0400*/  ISETP.GE.U32.AND P0, PT, R15, R6, PT ;  /* 0x000000060f00720c */ /* 0x000fe40003f06070 */
[----:B------:R-:W0:Y:S01]  /*0410*/  F2I.FTZ.U32.TRUNC.NTZ R15, R18 ;  /* 0x00000012000f7305 */ /* 0x000e22000021f000 */
[----:B------:R-:W-:-:S04]  /*0420*/  LOP3.LUT R6, R19, R22, RZ, 0x3c, !PT ;  /* 0x0000001613067212 */ /* 0x000fc800078e3cff */
[----:B------:R-:W-:-:S03]  /*0430*/  ISETP.GE.AND P1, PT, R6, RZ, PT ;  /* 0x000000ff0600720c */ /* 0x000fc60003f26270 */
[----:B------:R-:W1:Y:S03]  /*0440*/  I2F.RP R18, R16 ;  /* 0x0000001000127306 */ /* 0x000e660000209400 */
[----:B------:R-:W-:-:S05]  /*0450*/  @P0 VIADD R14, R14, 0x1 ;  /* 0x000000010e0e0836 */ /* 0x000fca0000000000 */
[----:B------:R-:W-:Y:S01]  /*0460*/  MOV R6, R14 ;  /* 0x0000000e00067202 */ /* 0x000fe20000000f00 */
[----:B0-----:R-:W-:-:S04]  /*0470*/  IMAD.MOV R14, RZ, RZ, -R15 ;  /* 0x000000ffff0e7224 */ /* 0x001fc800078e0a0f */
[----:B------:R-:W-:Y:S02]  /*0480*/  IMAD R21, R14, R17, RZ ;  /* 0x000000110e157224 */ /* 0x000fe400078e02ff */
[----:B------:R-:W-:Y:S02]  /*0490*/  HFMA2 R14, -RZ, RZ, 0, 0 ;  /* 0x00000000ff0e7431 */ /* 0x000fe400000001ff */
[----:B------:R-:W-:Y:S01]  /*04a0*/  @!P1 IMAD.MOV R6, RZ, RZ, -R6 ;  /* 0x000000ffff069224 */ /* 0x000fe200078e0a06 */
[----:B------:R-:W-:Y:S01]  /*04b0*/  @!P2 LOP3.LUT R6, RZ, R22, RZ, 0x33, !PT ;  /* 0x00000016ff06a212 */ /* 0x000fe200078e33ff */
[----:B-1----:R-:W0:Y:S03]  /*04c0*/  MUFU.RCP R18, R18 ;  /* 0x0000001200127308 */ /* 0x002e260000001000 */
[----:B------:R-:W-:Y:S01]  /*04d0*/  IABS R20, R6 ;  /* 0x0000000600147213 */ /* 0x000fe20000000000 */
[----:B------:R-:W-:-:S04]  /*04e0*/  IMAD.HI.U32 R14, R15, R21, R14 ;  /* 0x000000150f0e7227 */ /* 0x000fc800078e000e */
[----:B------:R-:W-:Y:S01]  /*04f0*/  IMAD.MOV.U32 R15, RZ, RZ, R20 ;  /* 0x000000ffff0f7224 */ /* 0x000fe200078e0014 */
[----:B------:R-:W-:Y:S02]  /*0500*/  MOV R20, R23 ;  /* 0x0000001700147202 */ /* 0x000fe40000000f00 */
[----:B-----5:R-:W-:Y:S01]  /*0510*/  IABS R23, R9 ;  /* 0x0000000900177213 */ /* 0x020fe20000000000 */
[----:B------:R-:W-:-:S04]  /*0520*/  IMAD.HI.U32 R14, R14, R15, RZ ;  /* 0x0000000f0e0e7227 */ /* 0x000fc800078e00ff */
[----:B------:R-:W-:Y:S02]  /*0530*/  IMAD R20, R14, R20, R15 ;  /* 0x000000140e147224 */ /* 0x000fe400078e020f */
[----:B0-----:R-:W-:-:S03]  /*0540*/  VIADD R15, R18, 0xffffffe ;  /* 0x0ffffffe120f7836 */ /* 0x001fc60000000000 */
[----:B------:R-:W-:-:S03]  /*0550*/  ISETP.GT.U32.AND P2, PT, R17, R20, PT ;  /* 0x000000141100720c */ /* 0x000fc60003f44070 */
[----:B------:R-:W0:Y:S10]  /*0560*/  F2I.FTZ.U32.TRUNC.NTZ R15, R15 ;  /* 0x0000000f000f7305 */ /* 0x000e34000021f000 */
[----:B------:R-:W-:Y:S01]  /*0570*/  @!P2 IMAD.IADD R20, R20, 0x1, -R17 ;  /* 0x000000011414a824 */ /* 0x000fe200078e0a11 */
[----:B------:R-:W-:-:S02]  /*0580*/  @!P2 IADD3 R14, PT, PT, R14, 0x1, RZ ;  /* 0x000000010e0ea810 */ /* 0x000fc40007ffe0ff */
[----:B------:R-:W-:Y:S02]  /*0590*/  ISETP.NE.AND P2, PT, R3, RZ, PT ;  /* 0x000000ff0300720c */ /* 0x000fe40003f45270 */
[----:B------:R-:W-:Y:S01]  /*05a0*/  ISETP.GE.U32.AND P0, PT, R20, R17, PT ;  /* 0x000000111400720c */ /* 0x000fe20003f06070 */
[----:B0-----:R-:W-:Y:S01]  /*05b0*/  IMAD.MOV R21, RZ, RZ, -R15 ;  /* 0x000000ffff157224 */ /* 0x001fe200078e0a0f */
[----:B------:R-:W-:-:S03]  /*05c0*/  LOP3.LUT R17, R6, R3, RZ, 0x3c, !PT ;  /* 0x0000000306117212 */ /* 0x000fc600078e3cff */
[----:B------:R-:W-:Y:S01]  /*05d0*/  IMAD R21, R21, R16, RZ ;  /* 0x0000001015157224 */ /* 0x000fe200078e02ff */
[----:B------:R-:W-:Y:S02]  /*05e0*/  ISETP.GE.AND P1, PT, R17, RZ, PT ;  /* 0x000000ff1100720c */ /* 0x000fe40003f26270 */
[----:B------:R-:W0:Y:S05]  /*05f0*/  I2F.RP R17, R23 ;  /* 0x0000001700117306 */ /* 0x000e2a0000209400 */
[----:B------:R-:W-:-:S05]  /*0600*/  @P0 VIADD R14, R14, 0x1 ;  /* 0x000000010e0e0836 */ /* 0x000fca0000000000 */
[----:B------:R-:W-:Y:S01]  /*0610*/  MOV R18, R14 ;  /* 0x0000000e00127202 */ /* 0x000fe20000000f00 */
[----:B------:R-:W-:-:S04]  /*0620*/  IMAD.MOV.U32 R14, RZ, RZ, RZ ;  /* 0x000000ffff0e7224 */ /* 0x000fc800078e00ff */
[----:B------:R-:W-:Y:S01]  /*0630*/  @!P1 IMAD.MOV R18, RZ, RZ, -R18 ;  /* 0x000000ffff129224 */ /* 0x000fe200078e0a12 */
[----:B------:R-:W-:Y:S01]  /*0640*/  @!P2 LOP3.LUT R18, RZ, R3, RZ, 0x33, !PT ;  /* 0x00000003ff12a212 */ /* 0x000fe200078e33ff */
[----:B------:R-:W-:Y:S01]  /*0650*/  IMAD.HI.U32 R14, R15, R21, R14 ;  /* 0x000000150f0e7227 */ /* 0x000fe200078e000e */
[----:B------:R-:W-:Y:S01]  /*0660*/  IABS R21, R7 ;  /* 0x0000000700157213 */ /* 0x000fe20000000000 */
[----:B0-----:R-:W0:Y:S01]  /*0670*/  MUFU.RCP R17, R17 ;  /* 0x0000001100117308 */ /* 0x001e220000001000 */
[----:B------:R-:W-:Y:S02]  /*0680*/  IABS R15, R5 ;  /* 0x00000005000f7213 */ /* 0x000fe40000000000 */
[----:B------:R-:W-:Y:S02]  /*0690*/  IABS R25, R18 ;  /* 0x0000001200197213 */ /* 0x000fe40000000000 */
[----:B------:R-:W-:-:S03]  /*06a0*/  IADD3 R15, PT, PT, RZ, -R15, RZ ;  /* 0x8000000fff0f7210 */ /* 0x000fc60007ffe0ff */
[----:B------:R-:W1:Y:S01]  /*06b0*/  I2F.RP R24, R21 ;  /* 0x0000001500187306 */ /* 0x000e620000209400 */
[----:B------:R-:W-:Y:S01]  /*06c0*/  IMAD.HI.U32 R20, R14, R25, RZ ;  /* 0x000000190e147227 */ /* 0x000fe200078e00ff */
[----:B------:R-:W-:-:S03]  /*06d0*/  LOP3.LUT R14, R18, R5, RZ, 0x3c, !PT ;  /* 0x00000005120e7212 */ /* 0x000fc600078e3cff */
[----:B------:R-:W-:Y:S01]  /*06e0*/  IMAD R25, R20, R15, R25 ;  /* 0x0000000f14197224 */ /* 0x000fe200078e0219 */
[----:B------:R-:W-:Y:S01]  /*06f0*/  ISETP.GE.AND P1, PT, R14, RZ, PT ;  /* 0x000000ff0e00720c */ /* 0x000fe20003f26270 */
[----:B0-----:R-:W-:-:S03]  /*0700*/  VIADD R15, R17, 0xffffffe ;  /* 0x0ffffffe110f7836 */ /* 0x001fc60000000000 */
[----:B------:R-:W-:Y:S01]  /*0710*/  ISETP.GT.U32.AND P2, PT, R16, R25, PT ;  /* 0x000000191000720c */ /* 0x000fe20003f44070 */
[----:B-1----:R-:W0:-:S12]  /*0720*/  MUFU.RCP R24, R24 ;  /* 0x0000001800187308 */ /* 0x002e180000001000 */
[----:B------:R-:W-:Y:S01]  /*0730*/  @!P2 IMAD.IADD R25, R25, 0x1, -R16 ;  /* 0x000000011919a824 */ /* 0x000fe200078e0a10 */
[----:B------:R-:W1:Y:S01]  /*0740*/  F2I.FTZ.U32.TRUNC.NTZ R15, R15 ;  /* 0x0000000f000f7305 */ /* 0x000e62000021f000 */
[----:B------:R-:W-:Y:S02]  /*0750*/  @!P2 IADD3 R20, PT, PT, R20, 0x1, RZ ;  /* 0x000000011414a810 */ /* 0x000fe40007ffe0ff */
[----:B------:R-:W-:Y:S02]  /*0760*/  ISETP.NE.AND P2, PT, R5, RZ, PT ;  /* 0x000000ff0500720c */ /* 0x000fe40003f45270 */
[----:B------:R-:W-:Y:S01]  /*0770*/  ISETP.GE.U32.AND P0, PT, R25, R16, PT ;  /* 0x000000101900720c */ /* 0x000fe20003f06070 */
[----:B0-----:R-:W-:Y:S01]  /*0780*/  VIADD R16, R24, 0xffffffe ;  /* 0x0ffffffe18107836 */ /* 0x001fe20000000000 */
[----:B------:R-:W-:-:S03]  /*0790*/  IABS R24, R9 ;  /* 0x0000000900187213 */ /* 0x000fc60000000000 */
[----:B------:R-:W0:Y:S02]  /*07a0*/  F2I.FTZ.U32.TRUNC.NTZ R17, R16 ;  /* 0x0000001000117305 */ /* 0x000e24000021f000 */
[----:B------:R-:W-:Y:S01]  /*07b0*/  IMAD.MOV R26, RZ, RZ, -R24 ;  /* 0x000000ffff1a7224 */ /* 0x000fe200078e0a18 */
[----:B-1----:R-:W-:-:S05]  /*07c0*/  IADD3 R14, PT, PT, RZ, -R15, RZ ;  /* 0x8000000fff0e7210 */ /* 0x002fca0007ffe0ff */
[----:B------:R-:W-:Y:S02]  /*07d0*/  @P0 VIADD R20, R20, 0x1 ;  /* 0x0000000114140836 */ /* 0x000fe40000000000 */
[----:B------:R-:W-:Y:S02]  /*07e0*/  IMAD R25, R14, R23, RZ ;  /* 0x000000170e197224 */ /* 0x000fe400078e02ff */
[----:B------:R-:W-:Y:S02]  /*07f0*/  IMAD.MOV.U32 R14, RZ, RZ, RZ ;  /* 0x000000ffff0e7224 */ /* 0x000fe400078e00ff */
[----:B------:R-:W-:Y:S01]  /*0800*/  @!P1 IMAD.MOV R20, RZ, RZ, -R20 ;  /* 0x000000ffff149224 */ /* 0x000fe200078e0a14 */
[----:B------:R-:W-:Y:S01]  /*0810*/  @!P2 LOP3.LUT R20, RZ, R5, RZ, 0x33, !PT ;  /* 0x00000005ff14a212 */ /* 0x000fe200078e33ff */
[----:B------:R-:W-:Y:S01]  /*0820*/  IMAD.HI.U32 R14, R15, R25, R14 ;  /* 0x000000190f0e7227 */ /* 0x000fe200078e000e */
[----:B0-----:R-:W-:Y:S02]  /*0830*/  IADD3 R16, PT, PT, RZ, -R17, RZ ;  /* 0x80000011ff107210 */ /* 0x001fe40007ffe0ff */
[----:B------:R-:W-:-:S03]  /*0840*/  IABS R15, R20 ;  /* 0x00000014000f7213 */ /* 0x000fc60000000000 */
[----:B------:R-:W-:Y:S02]  /*0850*/  IMAD R25, R16, R21, RZ ;  /* 0x0000001510197224 */ /* 0x000fe400078e02ff */
[----:B------:R-:W-:Y:S02]  /*0860*/  IMAD.MOV.U32 R16, RZ, RZ, RZ ;  /* 0x000000ffff107224 */ /* 0x000fe400078e00ff */
[----:B------:R-:W-:-:S04]  /*0870*/  IMAD.HI.U32 R24, R14, R15, RZ ;  /* 0x0000000f0e187227 */ /* 0x000fc800078e00ff */
[----:B------:R-:W-:Y:S01]  /*0880*/  IMAD.HI.U32 R25, R17, R25, R16 ;  /* 0x0000001911197227 */ /* 0x000fe200078e0010 */
[----:B------:R-:W-:-:S03]  /*0890*/  IADD3 R16, PT, PT, R2, -0x2, RZ ;  /* 0xfffffffe02107810 */ /* 0x000fc60007ffe0ff */
[----:B------:R-:W-:Y:S02]  /*08a0*/  IMAD R26, R24, R26, R15 ;  /* 0x0000001a181a7224 */ /* 0x000fe400078e020f */
[----:B------:R-:W-:-:S05]  /*08b0*/  IMAD.WIDE.U32 R14, R16, 0x4, R12 ;  /* 0x00000004100e7825 */ /* 0x000fca00078e000c */
[----:B------:R-:W2:Y:S01]  /*08c0*/  LDG.E R17, desc[UR8][R14.64] ;  /* 0x000000080e117981 */ /* 0x000ea2000c1e1900 */
[----:B------:R-:W-:Y:S01]  /*08d0*/  ISETP.GT.U32.AND P2, PT, R23, R26, PT ;  /* 0x0000001a1700720c */ /* 0x000fe20003f44070 */
[----:B------:R-:W-:Y:S02]  /*08e0*/  IMAD.MOV R27, RZ, RZ, -R6 ;  /* 0x000000ffff1b7224 */ /* 0x000fe400078e0a06 */
[----:B------:R-:W-:Y:S02]  /*08f0*/  IMAD R11, R11, 0x4, R1 ;  /* 0x000000040b0b7824 */ /* 0x000fe400078e0201 */
[----:B------:R-:W-:Y:S01]  /*0900*/  IMAD R22, R22, R27, R19 ;  /* 0x0000001b16167224 */ /* 0x000fe200078e0213 */
[----:B------:R-:W-:-:S04]  /*0910*/  LOP3.LUT R19, R20, R9, RZ, 0x3c, !PT ;  /* 0x0000000914137212 */ /* 0x000fc800078e3cff */
[----:B------:R-:W-:Y:S01]  /*0920*/  ISETP.GE.AND P1, PT, R19, RZ, PT ;  /* 0x000000ff1300720c */ /* 0x000fe20003f26270 */
[----:B------:R0:W-:Y:S01]  /*0930*/  STL [R11], R22 ;  /* 0x000000160b007387 */ /* 0x0001e20000100800 */
[----:B------:R-:W-:Y:S01]  /*0940*/  IABS R19, R7 ;  /* 0x0000000700137213 */ /* 0x000fe20000000000 */
[----:B------:R-:W-:Y:S01]  /*0950*/  @!P2 IMAD.IADD R26, R26, 0x1, -R23 ;  /* 0x000000011a1aa824 */ /* 0x000fe200078e0a17 */
[----:B------:R-:W-:Y:S02]  /*0960*/  @!P2 IADD3 R24, PT, PT, R24, 0x1, RZ ;  /* 0x000000011818a810 */ /* 0x000fe40007ffe0ff */
[----:B------:R-:W-:Y:S02]  /*0970*/  ISETP.NE.AND P2, PT, R9, RZ, PT ;  /* 0x000000ff0900720c */ /* 0x000fe40003f45270 */
[----:B------:R-:W-:Y:S01]  /*0980*/  ISETP.GE.U32.AND P0, PT, R26, R23, PT ;  /* 0x000000171a00720c */ /* 0x000fe20003f06070 */
[----:B0-----:R-:W-:-:S12]  /*0990*/  VIADD R11, R2, 0xfffffffd ;  /* 0xfffffffd020b7836 */ /* 0x001fd80000000000 */
[----:B------:R-:W-:-:S05]  /*09a0*/  @P0 VIADD R24, R24, 0x1 ;  /* 0x0000000118180836 */ /* 0x000fca0000000000 */
[----:B------:R-:W-:Y:S02]  /*09b0*/  @!P1 IADD3 R24, PT, PT, -R24, RZ, RZ ;  /* 0x000000ff18189210 */ /* 0x000fe40007ffe1ff */
[----:B------:R-:W-:Y:S02]  /*09c0*/  @!P2 LOP3.LUT R24, RZ, R9, RZ, 0x33, !PT ;  /* 0x00000009ff18a212 */ /* 0x000fe400078e33ff */
[----:B--2---:R-:W-:-:S04]  /*09d0*/  IABS R23, R17 ;  /* 0x0000001100177213 */ /* 0x004fc80000000000 */
[----:B------:R-:W0:Y:S08]  /*09e0*/  I2F.RP R26, R23 ;  /* 0x00000017001a7306 */ /* 0x000e300000209400 */
[----:B0-----:R-:W0:Y:S02]  /*09f0*/  MUFU.RCP R26, R26 ;  /* 0x0000001a001a7308 */ /* 0x001e240000001000 */
[----:B0-----:R-:W-:Y:S01]  /*0a00*/  VIADD R14, R26, 0xffffffe ;  /* 0x0ffffffe1a0e7836 */ /* 0x001fe20000000000 */
[----:B------:R-:W-:-:S05]  /*0a10*/  IABS R26, R24 ;  /* 0x00000018001a7213 */ /* 0x000fca0000000000 */
[----:B------:R0:W1:Y:S01]  /*0a20*/  F2I.FTZ.U32.TRUNC.NTZ R15, R14 ;  /* 0x0000000e000f7305 */ /* 0x000062000021f000 */
[----:B------:R-:W-:Y:S01]  /*0a30*/  IMAD.HI.U32 R25, R25, R26, RZ ;  /* 0x0000001a19197227 */ /* 0x000fe200078e00ff */
[----:B0-----:R-:W-:-:S05]  /*0a40*/  IADD3 R14, PT, PT, RZ, -R19, RZ ;  /* 0x80000013ff0e7210 */ /* 0x001fca0007ffe0ff */
[----:B------:R-:W-:Y:S02]  /*0a50*/  IMAD R26, R25, R14, R26 ;  /* 0x0000000e191a7224 */ /* 0x000fe400078e021a */
[----:B-1----:R-:W-:Y:S02]  /*0a60*/  IMAD.MOV R28, RZ, RZ, -R15 ;  /* 0x000000ffff1c7224 */ /* 0x002fe400078e0a0f */
[----:B------:R-:W-:Y:S02]  /*0a70*/  IMAD.MOV.U32 R14, RZ, RZ, RZ ;  /* 0x000000ffff0e7224 */ /* 0x000fe400078e00ff */
[----:B------:R-:W-:-:S04]  /*0a80*/  IMAD R19, R28, R23, RZ ;  /* 0x000000171c137224 */ /* 0x000fc800078e02ff */
[----:B------:R-:W-:-:S04]  /*0a90*/  IMAD.HI.U32 R22, R15, R19, R14 ;  /* 0x000000130f167227 */ /* 0x000fc800078e000e */
[----:B------:R-:W-:-:S05]  /*0aa0*/  IMAD.WIDE.U32 R14, R11, 0x4, R12 ;  /* 0x000000040b0e7825 */ /* 0x000fca00078e000c */
[----:B------:R-:W2:Y:S01]  /*0ab0*/  LDG.E R19, desc[UR8][R14.64] ;  /* 0x000000080e137981 */ /* 0x000ea2000c1e1900 */
[----:B------:R-:W-:Y:S01]  /*0ac0*/  ISETP.GT.U32.AND P2, PT, R21, R26, PT ;  /* 0x0000001a1500720c */ /* 0x000fe20003f44070 */
[----:B------:R-:W-:Y:S01]  /*0ad0*/  IMAD.MOV R27, RZ, RZ, -R18 ;  /* 0x000000ffff1b7224 */ /* 0x000fe200078e0a12 */
[----:B------:R-:W-:-:S03]  /*0ae0*/  LEA R8, R8, R1, 0x2 ;  /* 0x0000000108087211 */ /* 0x000fc600078e10ff */
[----:B------:R-:W-:Y:S01]  /*0af0*/  IMAD R3, R3, R27, R6 ;  /* 0x0000001b03037224 */ /* 0x000fe200078e0206 */
[----:B------:R-:W-:-:S04]  /*0b00*/  LOP3.LUT R6, R24, R7, RZ, 0x3c, !PT ;  /* 0x0000000718067212 */ /* 0x000fc800078e3cff */
[----:B------:R-:W-:Y:S01]  /*0b10*/  ISETP.GE.AND P1, PT, R6, RZ, PT ;  /* 0x000000ff0600720c */ /* 0x000fe20003f26270 */
[----:B------:R0:W-:Y:S01]  /*0b20*/  STL [R8], R3 ;  /* 0x0000000308007387 */ /* 0x0001e20000100800 */
[----:B------:R-:W-:Y:S01]  /*0b30*/  IABS R6, R17 ;  /* 0x0000001100067213 */ /* 0x000fe20000000000 */
[----:B------:R-:W-:Y:S01]  /*0b40*/  @!P2 VIADD R25, R25, 0x1 ;  /* 0x000000011919a836 */ /* 0x000fe20000000000 */
[-C--:B------:R-:W-:Y:S02]  /*0b50*/  @!P2 IADD3 R26, PT, PT, R26, -R21.reuse, RZ ;  /* 0x800000151a1aa210 */ /* 0x080fe40007ffe0ff */
[----:B------:R-:W-:Y:S02]  /*0b60*/  ISETP.NE.AND P2, PT, R7, RZ, PT ;  /* 0x000000ff0700720c */ /* 0x000fe40003f45270 */
[----:B------:R-:W-:Y:S01]  /*0b70*/  ISETP.GE.U32.AND P0, PT, R26, R21, PT ;  /* 0x000000151a00720c */ /* 0x000fe20003f06070 */
[----:B0-----:R-:W-:-:S12]  /*0b80*/  VIADD R3, R2, 0xfffffffc ;  /* 0xfffffffc02037836 */ /* 0x001fd80000000000 */
[----:B------:R-:W-:-:S04]  /*0b90*/  @P0 VIADD R25, R25, 0x1 ;  /* 0x0000000119190836 */ /* 0x000fc80000000000 */
[----:B------:R-:W-:Y:S01]  /*0ba0*/  @!P1 IMAD.MOV R25, RZ, RZ, -R25 ;  /* 0x000000ffff199224 */ /* 0x000fe200078e0a19 */
[----:B------:R-:W-:-:S04]  /*0bb0*/  @!P2 LOP3.LUT R25, RZ, R7, RZ, 0x33, !PT ;  /* 0x00000007ff19a212 */ /* 0x000fc800078e33ff */
[----:B------:R-:W-:-:S05]  /*0bc0*/  IABS R27, R25 ;  /* 0x00000019001b7213 */ /* 0x000fca0000000000 */
[----:B------:R-:W-:Y:S01]  /*0bd0*/  IMAD.HI.U32 R22, R22, R27, RZ ;  /* 0x0000001b16167227 */ /* 0x000fe200078e00ff */
[----:B--2---:R-:W-:-:S04]  /*0be0*/  IABS R21, R19 ;  /* 0x0000001300157213 */ /* 0x004fc80000000000 */
[----:B------:R-:W0:Y:S08]  /*0bf0*/  I2F.RP R26, R21 ;  /* 0x00000015001a7306 */ /* 0x000e300000209400 */
[----:B0-----:R-:W0:Y:S02]  /*0c00*/  MUFU.RCP R26, R26 ;  /* 0x0000001a001a7308 */ /* 0x001e240000001000 */
[----:B0-----:R-:W-:Y:S01]  /*0c10*/  IADD3 R14, PT, PT, R26, 0xffffffe, RZ ;  /* 0x0ffffffe1a0e7810 */ /* 0x001fe20007ffe0ff */
[----:B------:R-:W-:-:S05]  /*0c20*/  IMAD.MOV R26, RZ, RZ, -R6 ;  /* 0x000000ffff1a7224 */ /* 0x000fca00078e0a06 */
[----:B------:R0:W1:Y:S01]  /*0c30*/  F2I.FTZ.U32.TRUNC.NTZ R15, R14 ;  /* 0x0000000e000f7305 */ /* 0x000062000021f000 */
[----:B------:R-:W-:Y:S02]  /*0c40*/  IMAD R26, R22, R26, R27 ;  /* 0x0000001a161a7224 */ /* 0x000fe400078e021b */
[----:B0-----:R-:W-:Y:S02]  /*0c50*/  IMAD.MOV.U32 R14, RZ, RZ, RZ ;  /* 0x000000ffff0e7224 */ /* 0x001fe400078e00ff */
[----:B-1----:R-:W-:-:S05]  /*0c60*/  IMAD.MOV R28, RZ, RZ, -R15 ;  /* 0x000000ffff1c7224 */ /* 0x002fca00078e0a0f */
[----:B------:R-:W-:-:S05]  /*0c70*/  MOV R6, R28 ;  /* 0x0000001c00067202 */ /* 0x000fca0000000f00 */
[----:B------:R-:W-:-:S04]  /*0c80*/  IMAD R29, R6, R21, RZ ;  /* 0x00000015061d7224 */ /* 0x000fc800078e02ff */
[----:B------:R-:W-:-:S04]  /*0c90*/  IMAD.HI.U32 R8, R15, R29, R14 ;  /* 0x0000001d0f087227 */ /* 0x000fc800078e000e */
[----:B------:R-:W-:-:S05]  /*0ca0*/  IMAD.WIDE.U32 R14, R3, 0x4, R12 ;  /* 0x00000004030e7825 */ /* 0x000fca00078e000c */
[----:B------:R0:W2:Y:S01]  /*0cb0*/  LDG.E R6, desc[UR8][R14.64] ;  /* 0x000000080e067981 */ /* 0x0000a2000c1e1900 */
[----:B------:R-:W-:Y:S01]  /*0cc0*/  ISETP.GT.U32.AND P2, PT, R23, R26, PT ;  /* 0x0000001a1700720c */ /* 0x000fe20003f44070 */
[--C-:B------:R-:W-:Y:S01]  /*0cd0*/  IMAD R16, R16, 0x4, R1.reuse ;  /* 0x0000000410107824 */ /* 0x100fe200078e0201 */
[-C--:B------:R-:W-:Y:S01]  /*0ce0*/  LEA R10, R10, R1.reuse, 0x2 ;  /* 0x000000010a0a7211 */ /* 0x080fe200078e10ff */
[----:B------:R-:W-:Y:S01]  /*0cf0*/  IMAD R11, R11, 0x4, R1 ;  /* 0x000000040b0b7824 */ /* 0x000fe200078e0201 */
[----:B------:R-:W-:Y:S01]  /*0d00*/  LEA R4, R4, R1, 0x2 ;  /* 0x0000000104047211 */ /* 0x000fe200078e10ff */
[----:B------:R-:W-:-:S04]  /*0d10*/  UIADD3 UR5, UPT, UPT, UR5, 0x8, URZ ;  /* 0x0000000805057890 */ /* 0x000fc8000fffe0ff */
[----:B------:R-:W-:-:S04]  /*0d20*/  UISETP.NE.AND UP0, UPT, UR5, URZ, UPT ;  /* 0x000000ff0500728c */ /* 0x000fc8000bf05270 */
[-C--:B------:R-:W-:Y:S02]  /*0d30*/  @!P2 IADD3 R26, PT, PT, R26, -R23.reuse, RZ ;  /* 0x800000171a1aa210 */ /* 0x080fe40007ffe0ff */
[----:B------:R-:W-:Y:S02]  /*0d40*/  @!P2 IADD3 R22, PT, PT, R22, 0x1, RZ ;  /* 0x000000011616a810 */ /* 0x000fe40007ffe0ff */
[----:B------:R-:W-:Y:S01]  /*0d50*/  ISETP.GE.U32.AND P0, PT, R26, R23, PT ;  /* 0x000000171a00720c */ /* 0x000fe20003f06070 */
[----:B------:R-:W-:Y:S01]  /*0d60*/  IMAD.MOV R23, RZ, RZ, -R20 ;  /* 0x000000ffff177224 */ /* 0x000fe200078e0a14 */
[----:B------:R-:W-:Y:S02]  /*0d70*/  ISETP.NE.AND P2, PT, R17, RZ, PT ;  /* 0x000000ff1100720c */ /* 0x000fe40003f45270 */
[----:B------:R-:W-:Y:S01]  /*0d80*/  IABS R26, R19 ;  /* 0x00000013001a7213 */ /* 0x000fe20000000000 */
[----:B------:R-:W-:Y:S01]  /*0d90*/  IMAD R5, R5, R23, R18 ;  /* 0x0000001705057224 */ /* 0x000fe200078e0212 */
[----:B------:R-:W-:-:S02]  /*0da0*/  LOP3.LUT R18, R25, R17, RZ, 0x3c, !PT ;  /* 0x0000001119127212 */ /* 0x000fc400078e3cff */
[----:B------:R-:W-:Y:S02]  /*0db0*/  IADD3 R26, PT, PT, RZ, -R26, RZ ;  /* 0x8000001aff1a7210 */ /* 0x000fe40007ffe0ff */
[----:B------:R-:W-:Y:S01]  /*0dc0*/  ISETP.GE.AND P1, PT, R18, RZ, PT ;  /* 0x000000ff1200720c */ /* 0x000fe20003f26270 */
[----:B------:R1:W-:Y:S02]  /*0dd0*/  STL [R10], R5 ;  /* 0x000000050a007387 */ /* 0x0003e40000100800 */
[----:B------:R-:W-:Y:S01]  /*0de0*/  @P0 VIADD R22, R22, 0x1 ;  /* 0x0000000116160836 */ /* 0x000fe20000000000 */
[----:B-1----:R-:W-:-:S09]  /*0df0*/  LEA R10, R3, R1, 0x2 ;  /* 0x00000001030a7211 */ /* 0x002fd200078e10ff */
[----:B------:R-:W-:Y:S01]  /*0e00*/  @!P1 IMAD.MOV R22, RZ, RZ, -R22 ;  /* 0x000000ffff169224 */ /* 0x000fe200078e0a16 */
[----:B------:R-:W-:-:S04]  /*0e10*/  @!P2 LOP3.LUT R22, RZ, R17, RZ, 0x33, !PT ;  /* 0x00000011ff16a212 */ /* 0x000fc800078e33ff */
[----:B0-----:R-:W-:-:S05]  /*0e20*/  IABS R15, R22 ;  /* 0x00000016000f7213 */ /* 0x001fca0000000000 */
[----:B------:R-:W-:-:S04]  /*0e30*/  IMAD.HI.U32 R8, R8, R15, RZ ;  /* 0x0000000f08087227 */ /* 0x000fc800078e00ff */
[----:B------:R-:W-:-:S05]  /*0e40*/  IMAD R26, R8, R26, R15 ;  /* 0x0000001a081a7224 */ /* 0x000fca00078e020f */
[----:B------:R-:W-:-:S13]  /*0e50*/  ISETP.GT.U32.AND P2, PT, R21, R26, PT ;  /* 0x0000001a1500720c */ /* 0x000fda0003f44070 */
[----:B------:R-:W-:Y:S02]  /*0e60*/  @!P2 IMAD.IADD R26, R26, 0x1, -R21 ;  /* 0x000000011a1aa824 */ /* 0x000fe400078e0a15 */
[----:B------:R-:W-:Y:S01]  /*0e70*/  @!P2 VIADD R8, R8, 0x1 ;  /* 0x000000010808a836 */ /* 0x000fe20000000000 */
[----:B------:R-:W-:Y:S02]  /*0e80*/  ISETP.NE.AND P2, PT, R19, RZ, PT ;  /* 0x000000ff1300720c */ /* 0x000fe40003f45270 */
[----:B------:R-:W-:-:S13]  /*0e90*/  ISETP.GE.U32.AND P0, PT, R26, R21, PT ;  /* 0x000000151a00720c */ /* 0x000fda0003f06070 */
[----:B------:R-:W-:Y:S02]  /*0ea0*/  @P0 IADD3 R8, PT, PT, R8, 0x1, RZ ;  /* 0x0000000108080810 */ /* 0x000fe40007ffe0ff */
[----:B--2---:R-:W-:-:S05]  /*0eb0*/  IABS R23, R6 ;  /* 0x0000000600177213 */ /* 0x004fca0000000000 */
[----:B------:R-:W-:-:S04]  /*0ec0*/  IMAD.MOV.U32 R18, RZ, RZ, R23 ;  /* 0x000000ffff127224 */ /* 0x000fc800078e0017 */
[----:B------:R-:W0:Y:S08]  /*0ed0*/  I2F.RP R23, R18 ;  /* 0x0000001200177306 */ /* 0x000e300000209400 */
[----:B0-----:R-:W0:Y:S02]  /*0ee0*/  MUFU.RCP R14, R23 ;  /* 0x00000017000e7308 */ /* 0x001e240000001000 */
[----:B0-----:R-:W-:Y:S01]  /*0ef0*/  VIADD R15, R14, 0xffffffe ;  /* 0x0ffffffe0e0f7836 */ /* 0x001fe20000000000 */
[----:B------:R-:W-:-:S04]  /*0f00*/  LOP3.LUT R14, R22, R19, RZ, 0x3c, !PT ;  /* 0x00000013160e7212 */ /* 0x000fc800078e3cff */
[----:B------:R-:W-:Y:S01]  /*0f10*/  ISETP.GE.AND P1, PT, R14, RZ, PT ;  /* 0x000000ff0e00720c */ /* 0x000fe20003f26270 */
[----:B------:R-:W0:Y:S01]  /*0f20*/  F2I.FTZ.U32.TRUNC.NTZ R15, R15 ;  /* 0x0000000f000f7305 */ /* 0x000e22000021f000 */
[----:B------:R-:W-:Y:S01]  /*0f30*/  IMAD.MOV.U32 R14, RZ, RZ, RZ ;  /* 0x000000ffff0e7224 */ /* 0x000fe200078e00ff */
[----:B0-----:R-:W-:-:S05]  /*0f40*/  IADD3 R21, PT, PT, RZ, -R15, RZ ;  /* 0x8000000fff157210 */ /* 0x001fca0007ffe0ff */
[----:B------:R-:W-:-:S04]  /*0f50*/  IMAD R21, R21, R18, RZ ;  /* 0x0000001215157224 */ /* 0x000fc800078e02ff */
[----:B------:R-:W-:-:S04]  /*0f60*/  IMAD.HI.U32 R14, R15, R21, R14 ;  /* 0x000000150f0e7227 */ /* 0x000fc800078e000e */
[----:B------:R-:W-:Y:S01]  /*0f70*/  IMAD.MOV.U32 R15, RZ, RZ, R8 ;  /* 0x000000ffff0f7224 */ /* 0x000fe200078e0008 */
[----:B------:R-:W-:-:S03]  /*0f80*/  IABS R8, R6 ;  /* 0x0000000600087213 */ /* 0x000fc60000000000 */
[----:B------:R-:W-:Y:S01]  /*0f90*/  @!P1 IMAD.MOV R15, RZ, RZ, -R15 ;  /* 0x000000ffff0f9224 */ /* 0x000fe200078e0a0f */
[----:B------:R-:W-:Y:S02]  /*0fa0*/  @!P2 LOP3.LUT R15, RZ, R19, RZ, 0x33, !PT ;  /* 0x00000013ff0fa212 */ /* 0x000fe400078e33ff */
[----:B------:R-:W-:Y:S02]  /*0fb0*/  IADD3 R23, PT, PT, RZ, -R8, RZ ;  /* 0x80000008ff177210 */ /* 0x000fe40007ffe0ff */
[----:B------:R-:W-:-:S05]  /*0fc0*/  IABS R21, R15 ;  /* 0x0000000f00157213 */ /* 0x000fca0000000000 */
[----:B------:R-:W-:Y:S01]  /*0fd0*/  IMAD.HI.U32 R8, R14, R21, RZ ;  /* 0x000000150e087227 */ /* 0x000fe200078e00ff */
[----:B------:R-:W-:-:S03]  /*0fe0*/  LOP3.LUT R14, R15, R6, RZ, 0x3c, !PT ;  /* 0x000000060f0e7212 */ /* 0x000fc600078e3cff */
[----:B------:R-:W-:Y:S01]  /*0ff0*/  IMAD R21, R8, R23, R21 ;  /* 0x0000001708157224 */ /* 0x000fe200078e0215 */
[----:B------:R-:W-:Y:S01]  /*1000*/  ISETP.GE.AND P1, PT, R14, RZ, PT ;  /* 0x000000ff0e00720c */ /* 0x000fe20003f26270 */
[----:B------:R-:W-:-:S03]  /*1010*/  IMAD.MOV R14, RZ, RZ, -R24 ;  /* 0x000000ffff0e7224 */ /* 0x000fc600078e0a18 */
[----:B------:R-:W-:Y:S01]  /*1020*/  ISETP.GT.U32.AND P2, PT, R18, R21, PT ;  /* 0x000000151200720c */ /* 0x000fe20003f44070 */
[----:B------:R-:W-:Y:S01]  /*1030*/  IMAD R9, R9, R14, R20 ;  /* 0x0000000e09097224 */ /* 0x000fe200078e0214 */
[----:B------:R-:W-:Y:S01]  /*1040*/  IADD3 R20, PT, PT, -R15, RZ, RZ ;  /* 0x000000ff0f147210 */ /* 0x000fe20007ffe1ff */
[----:B------:R-:W-:-:S04]  /*1050*/  IMAD.MOV R14, RZ, RZ, -R25 ;  /* 0x000000ffff0e7224 */ /* 0x000fc800078e0a19 */
[----:B------:R-:W-:-:S06]  /*1060*/  IMAD R7, R7, R14, R24 ;  /* 0x0000000e07077224 */ /* 0x000fcc00078e0218 */
[----:B------:R-:W-:Y:S02]  /*1070*/  @!P2 IMAD.IADD R21, R21, 0x1, -R18 ;  /* 0x000000011515a824 */ /* 0x000fe400078e0a12 */
[----:B------:R-:W-:Y:S01]  /*1080*/  @!P2 VIADD R8, R8, 0x1 ;  /* 0x000000010808a836 */ /* 0x000fe20000000000 */
[----:B------:R-:W-:Y:S02]  /*1090*/  ISETP.NE.AND P2, PT, R6, RZ, PT ;  /* 0x000000ff0600720c */ /* 0x000fe40003f45270 */
[----:B------:R-:W-:Y:S01]  /*10a0*/  ISETP.GE.U32.AND P0, PT, R21, R18, PT ;  /* 0x000000121500720c */ /* 0x000fe20003f06070 */
[--C-:B------:R-:W-:Y:S02]  /*10b0*/  IMAD.MOV R18, RZ, RZ, -R22.reuse ;  /* 0x000000ffff127224 */ /* 0x100fe400078e0a16 */
[----:B------:R-:W-:Y:S02]  /*10c0*/  IMAD R22, R19, R20, R22 ;  /* 0x0000001413167224 */ /* 0x000fe400078e0216 */
[----:B------:R-:W-:-:S08]  /*10d0*/  IMAD R17, R17, R18, R25 ;  /* 0x0000001211117224 */ /* 0x000fd000078e0219 */
[----:B------:R-:W-:-:S05]  /*10e0*/  @P0 VIADD R8, R8, 0x1 ;  /* 0x0000000108080836 */ /* 0x000fca0000000000 */
[----:B------:R-:W-:Y:S02]  /*10f0*/  @!P1 IADD3 R8, PT, PT, -R8, RZ, RZ ;  /* 0x000000ff08089210 */ /* 0x000fe40007ffe1ff */
[----:B------:R-:W-:-:S05]  /*1100*/  @!P2 LOP3.LUT R8, RZ, R6, RZ, 0x33, !PT ;  /* 0x00000006ff08a212 */ /* 0x000fca00078e33ff */
[--C-:B------:R-:W-:Y:S02]  /*1110*/  IMAD.MOV R21, RZ, RZ, -R8.reuse ;  /* 0x000000ffff157224 */ /* 0x100fe400078e0a08 */
[----:B------:R-:W-:Y:S02]  /*1120*/  IMAD.MOV.U32 R19, RZ, RZ, R8 ;  /* 0x000000ffff137224 */ /* 0x000fe400078e0008 */
[----:B------:R-:W-:Y:S02]  /*1130*/  IMAD R15, R6, R21, R15 ;  /* 0x00000015060f7224 */ /* 0x000fe400078e020f */
[C---:B------:R-:W-:Y:S02]  /*1140*/  IMAD R6, R2.reuse, 0x4, R1 ;  /* 0x0000000402067824 */ /* 0x040fe400078e0201 */
[----:B------:R-:W-:-:S03]  /*1150*/  VIADD R2, R2, 0xfffffff8 ;  /* 0xfffffff802027836 */ /* 0x000fc60000000000 */
[----:B------:R1:W-:Y:S04]  /*1160*/  STL [R6], R9 ;  /* 0x0000000906007387 */ /* 0x0003e80000100800 */
[----:B------:R1:W-:Y:S04]  /*1170*/  STL [R4], R7 ;  /* 0x0000000704007387 */ /* 0x0003e80000100800 */
[----:B------:R1:W-:Y:S04]  /*1180*/  STL [R16], R17 ;  /* 0x0000001110007387 */ /* 0x0003e80000100800 */
[----:B------:R1:W-:Y:S04]  /*1190*/  STL [R11], R22 ;  /* 0x000000160b007387 */ /* 0x0003e80000100800 */
[----:B------:R1:W-:Y:S01]  /*11a0*/  STL [R10], R15 ;  /* 0x0000000f0a007387 */ /* 0x0003e20000100800 */
[----:B------:R-:W-:Y:S05]  /*11b0*/  BRA.U UP0, `(.L_x_2) ;  /* 0xffffffed00f47547 */ /* 0x000fea000b83ffff */
[----:B------:R-:W-:-:S07]  /*11c0*/  IADD3 R12, PT, PT, R2, 0x4, RZ ;  /* 0x00000004020c7810 */ /* 0x000fce0007ffe0ff */
.L_x_1:
[----:B------:R-:W-:-:S09]  /*11d0*/  UISETP.NE.AND UP0, UPT, UR6, URZ, UPT ;  /* 0x000000ff0600728c */ /* 0x000fd2000bf05270 */
[----:B------:R-:W-:Y:S05]  /*11e0*/  BRA.U !UP0, `(.L_x_3) ;  /* 0x0000000d08bc7547 */ /* 0x000fea000b800000 */
[----:B------:R-:W0:Y:S01]  /*11f0*/  LDCU UR4, c[0x0][0x3a0] ;  /* 0x00007400ff0477ac */ /* 0x000e220008000800 */
[----:B------:R-:W-:Y:S02]  /*1200*/  UISETP.GE.U32.AND UP0, UPT, UR6, 0x4, UPT ;  /* 0x000000040600788c */ /* 0x000fe4000bf06070 */
[----:B0-----:R-:W-:-:S04]  /*1210*/  ULOP3.LUT UR5, UR4, 0x3, URZ, 0xc0, !UPT ;  /* 0x0000000304057892 */ /* 0x001fc8000f8ec0ff */
[----:B------:R-:W-:-:S03]  /*1220*/  UISETP.NE.AND UP1, UPT, UR5, URZ, UPT ;  /* 0x000000ff0500728c */ /* 0x000fc6000bf25270 */
[----:B------:R-:W-:Y:S08]  /*1230*/  BRA.U !UP0, `(.L_x_4) ;  /* 0x00000009080c7547 */ /* 0x000ff0000b800000 */
[----:B------:R-:W0:Y:S01]  /*1240*/  LDC.64 R2, c[0x0][0x390] ;  /* 0x0000e400ff027b82 */ /* 0x000e220000000a00 */
[----:B-1----:R-:W-:-:S04]  /*1250*/  VIADD R4, R12, 0xffffffff ;  /* 0xffffffff0c047836 */ /* 0x002fc80000000000 */
[----:B0-----:R-:W-:-:S05]  /*1260*/  IMAD.WIDE.U32 R14, R4, 0x4, R2 ;  /* 0x00000004040e7825 */ /* 0x001fca00078e0002 */
[----:B------:R-:W2:Y:S01]  /*1270*/  LDG.E R8, desc[UR8][R14.64] ;  /* 0x000000080e087981 */ /* 0x000ea2000c1e1900 */
[----:B------:R-:W-:-:S04]  /*1280*/  VIADD R6, R12, 0xfffffffe ;  /* 0xfffffffe0c067836 */ /* 0x000fc80000000000 */
[----:B------:R-:W-:-:S05]  /*1290*/  IMAD.WIDE.U32 R16, R6, 0x4, R2 ;  /* 0x0000000406107825 */ /* 0x000fca00078e0002 */
[----:B------:R0:W3:Y:S01]  /*12a0*/  LDG.E R5, desc[UR8][R16.64] ;  /* 0x0000000810057981 */ /* 0x0000e2000c1e1900 */
[----:B------:R-:W-:-:S05]  /*12b0*/  IADD3 R10, PT, PT, R12, -0x3, RZ ;  /* 0xfffffffd0c0a7810 */ /* 0x000fca0007ffe0ff */
[----:B------:R-:W-:-:S05]  /*12c0*/  IMAD.WIDE.U32 R20, R10, 0x4, R2 ;  /* 0x000000040a147825 */ /* 0x000fca00078e0002 */
[----:B------:R-:W4:Y:S01]  /*12d0*/  LDG.E R7, desc[UR8][R20.64] ;  /* 0x0000000814077981 */ /* 0x000f22000c1e1900 */
[----:B------:R-:W-:-:S04]  /*12e0*/  VIADD R12, R12, 0xfffffffc ;  /* 0xfffffffc0c0c7836 */ /* 0x000fc80000000000 */
[----:B------:R-:W-:-:S05]  /*12f0*/  IMAD.WIDE.U32 R22, R12, 0x4, R2 ;  /* 0x000000040c167825 */ /* 0x000fca00078e0002 */
[----:B------:R-:W5:Y:S01]  /*1300*/  LDG.E R9, desc[UR8][R22.64] ;  /* 0x0000000816097981 */ /* 0x000f62000c1e1900 */
[----:B0-----:R-:W-:Y:S01]  /*1310*/  IABS R17, R19 ;  /* 0x0000001300117213 */ /* 0x001fe20000000000 */
[----:B------:R-:W-:Y:S01]  /*1320*/  IMAD R6, R6, 0x4, R1 ;  /* 0x0000000406067824 */ /* 0x000fe200078e0201 */
[----:B------:R-:W-:Y:S02]  /*1330*/  LEA R10, R10, R1, 0x2 ;  /* 0x000000010a0a7211 */ /* 0x000fe400078e10ff */
[----:B--2---:R-:W-:-:S04]  /*1340*/  IABS R13, R8 ;  /* 0x00000008000d7213 */ /* 0x004fc80000000000 */
[----:B------:R-:W0:Y:S01]  /*1350*/  I2F.RP R14, R13 ;  /* 0x0000000d000e7306 */ /* 0x000e220000209400 */
[-C--:B---3--:R-:W-:Y:S02]  /*1360*/  IABS R11, R5.reuse ;  /* 0x00000005000b7213 */ /* 0x088fe40000000000 */
[----:B------:R-:W-:-:S05]  /*1370*/  IABS R18, R5 ;  /* 0x0000000500127213 */ /* 0x000fca0000000000 */
[----:B0-----:R-:W0:Y:S02]  /*1380*/  MUFU.RCP R14, R14 ;  /* 0x0000000e000e7308 */ /* 0x001e240000001000 */
[----:B0-----:R-:W-:-:S06]  /*1390*/  VIADD R2, R14, 0xffffffe ;  /* 0x0ffffffe0e027836 */ /* 0x001fcc0000000000 */
[----:B------:R0:W1:Y:S02]  /*13a0*/  F2I.FTZ.U32.TRUNC.NTZ R3, R2 ;  /* 0x0000000200037305 */ /* 0x000064000021f000 */
[----:B0-----:R-:W-:Y:S01]  /*13b0*/  IMAD.MOV.U32 R2, RZ, RZ, RZ ;  /* 0x000000ffff027224 */ /* 0x001fe200078e00ff */
[----:B-1----:R-:W-:-:S05]  /*13c0*/  IADD3 R16, PT, PT, RZ, -R3, RZ ;  /* 0x80000003ff107210 */ /* 0x002fca0007ffe0ff */
[----:B------:R-:W-:Y:S01]  /*13d0*/  IMAD R15, R16, R13, RZ ;  /* 0x0000000d100f7224 */ /* 0x000fe200078e02ff */
[----:B------:R-:W-:-:S03]  /*13e0*/  IABS R16, R8 ;  /* 0x0000000800107213 */ /* 0x000fc60000000000 */
[----:B------:R-:W-:Y:S02]  /*13f0*/  IMAD.HI.U32 R3, R3, R15, R2 ;  /* 0x0000000f03037227 */ /* 0x000fe400078e0002 */
[----:B------:R-:W0:Y:S02]  /*1400*/  I2F.RP R15, R11 ;  /* 0x0000000b000f7306 */ /* 0x000e240000209400 */
[----:B------:R-:W-:Y:S01]  /*1410*/  IMAD.MOV.U32 R2, RZ, RZ, R17 ;  /* 0x000000ffff027224 */ /* 0x000fe200078e0011 */
[----:B------:R-:W-:-:S03]  /*1420*/  IADD3 R17, PT, PT, RZ, -R16, RZ ;  /* 0x80000010ff117210 */ /* 0x000fc60007ffe0ff */
[----:B------:R-:W-:-:S04]  /*1430*/  IMAD.HI.U32 R14, R3, R2, RZ ;  /* 0x00000002030e7227 */ /* 0x000fc800078e00ff */
[----:B------:R-:W-:Y:S01]  /*1440*/  IMAD R2, R14, R17, R2 ;  /* 0x000000110e027224 */ /* 0x000fe200078e0202 */
[----:B0-----:R-:W0:Y:S04]  /*1450*/  MUFU.RCP R15, R15 ;  /* 0x0000000f000f7308 */ /* 0x001e280000001000 */
[----:B------:R-:W-:-:S13]  /*1460*/  ISETP.GT.U32.AND P2, PT, R13, R2, PT ;  /* 0x000000020d00720c */ /* 0x000fda0003f44070 */
[----:B------:R-:W-:Y:S01]  /*1470*/  @!P2 IMAD.IADD R2, R2, 0x1, -R13 ;  /* 0x000000010202a824 */ /* 0x000fe200078e0a0d */
[----:B------:R-:W-:Y:S01]  /*1480*/  @!P2 IADD3 R14, PT, PT, R14, 0x1, RZ ;  /* 0x000000010e0ea810 */ /* 0x000fe20007ffe0ff */
[----:B0-----:R-:W-:Y:S01]  /*1490*/  VIADD R3, R15, 0xffffffe ;  /* 0x0ffffffe0f037836 */ /* 0x001fe20000000000 */
[----:B------:R-:W-:Y:S02]  /*14a0*/  ISETP.NE.AND P2, PT, R8, RZ, PT ;  /* 0x000000ff0800720c */ /* 0x000fe40003f45270 */
[----:B------:R-:W-:Y:S02]  /*14b0*/  ISETP.GE.U32.AND P0, PT, R2, R13, PT ;  /* 0x0000000d0200720c */ /* 0x000fe40003f06070 */
[----:B------:R-:W-:Y:S01]  /*14c0*/  LOP3.LUT R2, R19, R8, RZ, 0x3c, !PT ;  /* 0x0000000813027212 */ /* 0x000fe200078e3cff */
[----:B------:R-:W0:Y:S01]  /*14d0*/  F2I.FTZ.U32.TRUNC.NTZ R3, R3 ;  /* 0x0000000300037305 */ /* 0x000e22000021f000 */
[----:B----4-:R-:W-:Y:S02]  /*14e0*/  IABS R13, R7 ;  /* 0x00000007000d7213 */ /* 0x010fe40000000000 */
[----:B------:R-:W-:-:S05]  /*14f0*/  ISETP.GE.AND P1, PT, R2, RZ, PT ;  /* 0x000000ff0200720c */ /* 0x000fca0003f26270 */
[----:B------:R-:W1:Y:S02]  /*1500*/  I2F.RP R15, R13 ;  /* 0x0000000d000f7306 */ /* 0x000e640000209400 */
[----:B------:R-:W-:Y:S01]  /*1510*/  @P0 VIADD R14, R14, 0x1 ;  /* 0x000000010e0e0836 */ /* 0x000fe20000000000 */
[----:B0-----:R-:W-:-:S05]  /*1520*/  IADD3 R2, PT, PT, RZ, -R3, RZ ;  /* 0x80000003ff027210 */ /* 0x001fca0007ffe0ff */
[----:B------:R-:W-:Y:S01]  /*1530*/  @!P1 IMAD.MOV R14, RZ, RZ, -R14 ;  /* 0x000000ffff0e9224 */ /* 0x000fe200078e0a0e */
[----:B------:R-:W-:Y:S01]  /*1540*/  @!P2 LOP3.LUT R14, RZ, R8, RZ, 0x33, !PT ;  /* 0x00000008ff0ea212 */ /* 0x000fe200078e33ff */
[----:B------:R-:W-:Y:S02]  /*1550*/  IMAD R17, R2, R11, RZ ;  /* 0x0000000b02117224 */ /* 0x000fe400078e02ff */
[----:B------:R-:W-:Y:S01]  /*1560*/  HFMA2 R2, -RZ, RZ, 0, 0 ;  /* 0x00000000ff027431 */ /* 0x000fe200000001ff */
[----:B------:R-:W-:Y:S01]  /*1570*/  IABS R16, R14 ;  /* 0x0000000e00107213 */ /* 0x000fe20000000000 */
[----:B-1----:R-:W0:Y:S03]  /*1580*/  MUFU.RCP R15, R15 ;  /* 0x0000000f000f7308 */ /* 0x002e260000001000 */
[----:B------:R-:W-:Y:S01]  /*1590*/  IMAD.HI.U32 R2, R3, R17, R2 ;  /* 0x0000001103027227 */ /* 0x000fe200078e0002 */
[----:B------:R-:W-:-:S03]  /*15a0*/  MOV R3, R16 ;  /* 0x0000001000037202 */ /* 0x000fc60000000f00 */
[----:B------:R-:W-:Y:S01]  /*15b0*/  IMAD.MOV R17, RZ, RZ, -R18 ;  /* 0x000000ffff117224 */ /* 0x000fe200078e0a12 */
[----:B------:R-:W-:Y:S01]  /*15c0*/  IABS R18, R7 ;  /* 0x0000000700127213 */ /* 0x000fe20000000000 */
[----:B------:R-:W-:-:S03]  /*15d0*/  IMAD.HI.U32 R16, R2, R3, RZ ;  /* 0x0000000302107227 */ /* 0x000fc600078e00ff */
[----:B------:R-:W-:Y:S01]  /*15e0*/  IADD3 R18, PT, PT, RZ, -R18, RZ ;  /* 0x80000012ff127210 */ /* 0x000fe20007ffe0ff */
[----:B------:R-:W-:Y:S01]  /*15f0*/  IMAD R2, R16, R17, R3 ;  /* 0x0000001110027224 */ /* 0x000fe200078e0203 */
[----:B0-----:R-:W-:-:S04]  /*1600*/  IADD3 R3, PT, PT, R15, 0xffffffe, RZ ;  /* 0x0ffffffe0f037810 */ /* 0x001fc80007ffe0ff */
[----:B------:R-:W-:Y:S02]  /*1610*/  ISETP.GT.U32.AND P2, PT, R11, R2, PT ;  /* 0x000000020b00720c */ /* 0x000fe40003f44070 */
[----:B------:R-:W0:Y:S11]  /*1620*/  F2I.FTZ.U32.TRUNC.NTZ R3, R3 ;  /* 0x0000000300037305 */ /* 0x000e36000021f000 */
[----:B------:R-:W-:-:S02]  /*1630*/  @!P2 IMAD.IADD R2, R2, 0x1, -R11 ;  /* 0x000000010202a824 */ /* 0x000fc400078e0a0b */
[----:B------:R-:W-:Y:S01]  /*1640*/  @!P2 VIADD R16, R16, 0x1 ;  /* 0x000000011010a836 */ /* 0x000fe20000000000 */
[----:B------:R-:W-:Y:S02]  /*1650*/  ISETP.NE.AND P2, PT, R5, RZ, PT ;  /* 0x000000ff0500720c */ /* 0x000fe40003f45270 */
[----:B------:R-:W-:Y:S02]  /*1660*/  ISETP.GE.U32.AND P0, PT, R2, R11, PT ;  /* 0x0000000b0200720c */ /* 0x000fe40003f06070 */
[----:B------:R-:W-:Y:S02]  /*1670*/  LOP3.LUT R2, R14, R5, RZ, 0x3c, !PT ;  /* 0x000000050e027212 */ /* 0x000fe400078e3cff */
[----:B-----5:R-:W-:Y:S02]  /*1680*/  IABS R11, R9 ;  /* 0x00000009000b7213 */ /* 0x020fe40000000000 */
[----:B------:R-:W-:Y:S01]  /*1690*/  ISETP.GE.AND P1, PT, R2, RZ, PT ;  /* 0x000000ff0200720c */ /* 0x000fe20003f26270 */
[----:B0-----:R-:W-:-:S04]  /*16a0*/  IMAD.MOV R2, RZ, RZ, -R3 ;  /* 0x000000ffff027224 */ /* 0x001fc800078e0a03 */
[----:B------:R-:W-:Y:S02]  /*16b0*/  IMAD R15, R2, R13, RZ ;  /* 0x0000000d020f7224 */ /* 0x000fe400078e02ff */
[----:B------:R-:W-:Y:S01]  /*16c0*/  IMAD.MOV.U32 R2, RZ, RZ, RZ ;  /* 0x000000ffff027224 */ /* 0x000fe200078e00ff */
[----:B------:R-:W-:-:S03]  /*16d0*/  @P0 IADD3 R16, PT, PT, R16, 0x1, RZ ;  /* 0x0000000110100810 */ /* 0x000fc60007ffe0ff */
[----:B------:R-:W-:Y:S02]  /*16e0*/  IMAD.HI.U32 R2, R3, R15, R2 ;  /* 0x0000000f03027227 */ /* 0x000fe400078e0002 */
[----:B------:R-:W0:Y:S01]  /*16f0*/  I2F.RP R15, R11 ;  /* 0x0000000b000f7306 */ /* 0x000e220000209400 */
[----:B------:R-:W-:Y:S02]  /*1700*/  @!P1 IADD3 R16, PT, PT, -R16, RZ, RZ ;  /* 0x000000ff10109210 */ /* 0x000fe40007ffe1ff */
[----:B------:R-:W-:-:S04]  /*1710*/  @!P2 LOP3.LUT R16, RZ, R5, RZ, 0x33, !PT ;  /* 0x00000005ff10a212 */ /* 0x000fc800078e33ff */
[----:B------:R-:W-:-:S05]  /*1720*/  IABS R17, R16 ;  /* 0x0000001000117213 */ /* 0x000fca0000000000 */
[----:B------:R-:W-:Y:S01]  /*1730*/  IMAD.MOV.U32 R3, RZ, RZ, R17 ;  /* 0x000000ffff037224 */ /* 0x000fe200078e0011 */
[----:B------:R-:W-:Y:S01]  /*1740*/  MOV R17, R18 ;  /* 0x0000001200117202 */ /* 0x000fe20000000f00 */
[----:B0-----:R-:W0:Y:S02]  /*1750*/  MUFU.RCP R15, R15 ;  /* 0x0000000f000f7308 */ /* 0x001e240000001000 */
[----:B------:R-:W-:-:S04]  /*1760*/  IMAD.HI.U32 R18, R2, R3, RZ ;  /* 0x0000000302127227 */ /* 0x000fc800078e00ff */
[----:B------:R-:W-:Y:S01]  /*1770*/  IMAD R2, R18, R17, R3 ;  /* 0x0000001112027224 */ /* 0x000fe200078e0203 */
[----:B------:R-:W-:-:S04]  /*1780*/  IABS R17, R9 ;  /* 0x0000000900117213 */ /* 0x000fc80000000000 */
[----:B------:R-:W-:Y:S01]  /*1790*/  ISETP.GT.U32.AND P2, PT, R13, R2, PT ;  /* 0x000000020d00720c */ /* 0x000fe20003f44070 */
[----:B------:R-:W-:Y:S01]  /*17a0*/  IMAD.MOV R20, RZ, RZ, -R17 ;  /* 0x000000ffff147224 */ /* 0x000fe200078e0a11 */
[----:B0-----:R-:W-:-:S11]  /*17b0*/  IADD3 R3, PT, PT, R15, 0xffffffe, RZ ;  /* 0x0ffffffe0f037810 */ /* 0x001fd60007ffe0ff */
[----:B------:R-:W-:Y:S01]  /*17c0*/  @!P2 IMAD.IADD R2, R2, 0x1, -R13 ;  /* 0x000000010202a824 */ /* 0x000fe200078e0a0d */
[----:B------:R-:W0:Y:S01]  /*17d0*/  F2I.FTZ.U32.TRUNC.NTZ R3, R3 ;  /* 0x0000000300037305 */ /* 0x000e22000021f000 */
[----:B------:R-:W-:Y:S01]  /*17e0*/  @!P2 VIADD R18, R18, 0x1 ;  /* 0x000000011212a836 */ /* 0x000fe20000000000 */
[----:B------:R-:W-:Y:S02]  /*17f0*/  ISETP.NE.AND P2, PT, R7, RZ, PT ;  /* 0x000000ff0700720c */ /* 0x000fe40003f45270 */
[----:B------:R-:W-:Y:S02]  /*1800*/  ISETP.GE.U32.AND P0, PT, R2, R13, PT ;  /* 0x0000000d0200720c */ /* 0x000fe40003f06070 */
[----:B------:R-:W-:-:S04]  /*1810*/  LOP3.LUT R2, R16, R7, RZ, 0x3c, !PT ;  /* 0x0000000710027212 */ /* 0x000fc800078e3cff */
[----:B------:R-:W-:Y:S01]  /*1820*/  ISETP.GE.AND P1, PT, R2, RZ, PT ;  /* 0x000000ff0200720c */ /* 0x000fe20003f26270 */
[----:B0-----:R-:W-:-:S06]  /*1830*/  IMAD.MOV R2, RZ, RZ, -R3 ;  /* 0x000000ffff027224 */ /* 0x001fcc00078e0a03 */
[----:B------:R-:W-:Y:S01]  /*1840*/  @P0 IADD3 R18, PT, PT, R18, 0x1, RZ ;  /* 0x0000000112120810 */ /* 0x000fe20007ffe0ff */
[----:B------:R-:W-:Y:S02]  /*1850*/  IMAD R13, R2, R11, RZ ;  /* 0x0000000b020d7224 */ /* 0x000fe400078e02ff */
[----:B------:R-:W-:-:S03]  /*1860*/  HFMA2 R2, -RZ, RZ, 0, 0 ;  /* 0x00000000ff027431 */ /* 0x000fc600000001ff */
[----:B------:R-:W-:Y:S02]  /*1870*/  @!P1 IADD3 R18, PT, PT, -R18, RZ, RZ ;  /* 0x000000ff12129210 */ /* 0x000fe40007ffe1ff */
[----:B------:R-:W-:-:S04]  /*1880*/  @!P2 LOP3.LUT R18, RZ, R7, RZ, 0x33, !PT ;  /* 0x00000007ff12a212 */ /* 0x000fc800078e33ff */
[----:B------:R-:W-:Y:S01]  /*1890*/  IABS R15, R18 ;  /* 0x00000012000f7213 */ /* 0x000fe20000000000 */
[----:B------:R-:W-:Y:S01]  /*18a0*/  IMAD.HI.U32 R2, R3, R13, R2 ;  /* 0x0000000d03027227 */ /* 0x000fe200078e0002 */
[----:B------:R-:W-:-:S03]  /*18b0*/  IADD3 R13, PT, PT, -R18, RZ, RZ ;  /* 0x000000ff120d7210 */ /* 0x000fc60007ffe1ff */
[----:B------:R-:W-:Y:S02]  /*18c0*/  IMAD.MOV.U32 R3, RZ, RZ, R15 ;  /* 0x000000ffff037224 */ /* 0x000fe400078e000f */
[----:B------:R-:W-:Y:S02]  /*18d0*/  IMAD R7, R7, R13, R16 ;  /* 0x0000000d07077224 */ /* 0x000fe400078e0210 */
[----:B------:R-:W-:-:S04]  /*18e0*/  IMAD.HI.U32 R2, R2, R3, RZ ;  /* 0x0000000302027227 */ /* 0x000fc800078e00ff */
[----:B------:R-:W-:Y:S01]  /*18f0*/  IMAD R20, R2, R20, R3 ;  /* 0x0000001402147224 */ /* 0x000fe200078e0203 */
[----:B------:R-:W-:-:S04]  /*1900*/  LOP3.LUT R3, R18, R9, RZ, 0x3c, !PT ;  /* 0x0000000912037212 */ /* 0x000fc800078e3cff */
[----:B------:R-:W-:Y:S02]  /*1910*/  ISETP.GT.U32.AND P2, PT, R11, R20, PT ;  /* 0x000000140b00720c */ /* 0x000fe40003f44070 */
[----:B------:R-:W-:Y:S02]  /*1920*/  ISETP.GE.AND P1, PT, R3, RZ, PT ;  /* 0x000000ff0300720c */ /* 0x000fe40003f26270 */
[----:B------:R-:W-:-:S05]  /*1930*/  IADD3 R3, PT, PT, -R14, RZ, RZ ;  /* 0x000000ff0e037210 */ /* 0x000fca0007ffe1ff */
[----:B------:R-:W-:Y:S01]  /*1940*/  IMAD R8, R8, R3, R19 ;  /* 0x0000000308087224 */ /* 0x000fe200078e0213 */
[----:B------:R-:W-:Y:S01]  /*1950*/  LEA R3, R4, R1, 0x2 ;  /* 0x0000000104037211 */ /* 0x000fe200078e10ff */
[----:B------:R-:W-:Y:S02]  /*1960*/  IMAD R4, R12, 0x4, R1 ;  /* 0x000000040c047824 */ /* 0x000fe400078e0201 */
[-C--:B------:R-:W-:Y:S01]  /*1970*/  @!P2 IADD3 R20, PT, PT, R20, -R11.reuse, RZ ;  /* 0x8000000b1414a210 */ /* 0x080fe20007ffe0ff */
[----:B------:R-:W-:Y:S01]  /*1980*/  @!P2 VIADD R2, R2, 0x1 ;  /* 0x000000010202a836 */ /* 0x000fe20000000000 */
[----:B------:R-:W-:Y:S01]  /*1990*/  ISETP.NE.AND P2, PT, R9, RZ, PT ;  /* 0x000000ff0900720c */ /* 0x000fe20003f45270 */
[----:B------:R0:W-:Y:S01]  /*19a0*/  STL [R3], R8 ;  /* 0x0000000803007387 */ /* 0x0001e20000100800 */
[----:B------:R-:W-:Y:S01]  /*19b0*/  ISETP.GE.U32.AND P0, PT, R20, R11, PT ;  /* 0x0000000b1400720c */ /* 0x000fe20003f06070 */
[----:B------:R-:W-:-:S04]  /*19c0*/  IMAD.MOV R11, RZ, RZ, -R16 ;  /* 0x000000ffff0b7224 */ /* 0x000fc800078e0a10 */
[----:B------:R-:W-:-:S05]  /*19d0*/  IMAD R5, R5, R11, R14 ;  /* 0x0000000b05057224 */ /* 0x000fca00078e020e */
[----:B------:R0:W-:Y:S03]  /*19e0*/  STL [R6], R5 ;  /* 0x0000000506007387 */ /* 0x0001e60000100800 */
[----:B------:R-:W-:Y:S01]  /*19f0*/  @P0 IADD3 R2, PT, PT, R2, 0x1, RZ ;  /* 0x0000000102020810 */ /* 0x000fe20007ffe0ff */
[----:B------:R0:W-:Y:S04]  /*1a00*/  STL [R10], R7 ;  /* 0x000000070a007387 */ /* 0x0001e80000100800 */
[----:B------:R-:W-:Y:S01]  /*1a10*/  @!P1 IMAD.MOV R2, RZ, RZ, -R2 ;  /* 0x000000ffff029224 */ /* 0x000fe200078e0a02 */
[----:B------:R-:W-:-:S04]  /*1a20*/  @!P2 LOP3.LUT R2, RZ, R9, RZ, 0x33, !PT ;  /* 0x00000009ff02a212 */ /* 0x000fc800078e33ff */
[----:B------:R-:W-:Y:S01]  /*1a30*/  MOV R19, R2 ;  /* 0x0000000200137202 */ /* 0x000fe20000000f00 */
[----:B------:R-:W-:-:S04]  /*1a40*/  IMAD.MOV R15, RZ, RZ, -R2 ;  /* 0x000000ffff0f7224 */ /* 0x000fc800078e0a02 */
[----:B------:R-:W-:-:S05]  /*1a50*/  IMAD R9, R9, R15, R18 ;  /* 0x0000000f09097224 */ /* 0x000fca00078e0212 */
[----:B------:R0:W-:Y:S02]  /*1a60*/  STL [R4], R9 ;  /* 0x0000000904007387 */ /* 0x0001e40000100800 */
.L_x_4:
[----:B------:R-:W-:Y:S05]  /*1a70*/  BRA.U !UP1, `(.L_x_3) ;  /* 0x0000000509987547 */ /* 0x000fea000b800000 */
[----:B------:R-:W-:Y:S02]  /*1a80*/  UISETP.NE.AND UP0, UPT, UR5, 0x1, UPT ;  /* 0x000000010500788c */ /* 0x000fe4000bf05270 */
[----:B------:R-:W-:-:S04]  /*1a90*/  ULOP3.LUT UR4, UR4, 0x1, URZ, 0xc0, !UPT ;  /* 0x0000000104047892 */ /* 0x000fc8000f8ec0ff */
[----:B------:R-:W-:-:S03]  /*1aa0*/  UISETP.NE.U32.AND UP1, UPT, UR4, 0x1, UPT ;  /* 0x000000010400788c */ /* 0x000fc6000bf25070 */
[----:B------:R-:W-:Y:S08]  /*1ab0*/  BRA.U !UP0, `(.L_x_5) ;  /* 0x0000000508147547 */ /* 0x000ff0000b800000 */
[----:B01----:R-:W0:Y:S01]  /*1ac0*/  LDC.64 R10, c[0x0][0x390] ;  /* 0x0000e400ff0a7b82 */ /* 0x003e220000000a00 */
[----:B------:R-:W-:-:S04]  /*1ad0*/  VIADD R2, R12, 0xffffffff ;  /* 0xffffffff0c027836 */ /* 0x000fc80000000000 */
[----:B0-----:R-:W-:-:S06]  /*1ae0*/  IMAD.WIDE.U32 R4, R2, 0x4, R10 ;  /* 0x0000000402047825 */ /* 0x001fcc00078e000a */
[----:B------:R-:W2:Y:S01]  /*1af0*/  LDG.E R4, desc[UR8][R4.64] ;  /* 0x0000000804047981 */ /* 0x000ea2000c1e1900 */
[----:B------:R-:W-:-:S05]  /*1b00*/  IADD3 R6, PT, PT, R12, -0x2, RZ ;  /* 0xfffffffe0c067810 */ /* 0x000fca0007ffe0ff */
[----:B------:R-:W-:-:S05]  /*1b10*/  IMAD.WIDE.U32 R10, R6, 0x4, R10 ;  /* 0x00000004060a7825 */ /* 0x000fca00078e000a */
[----:B------:R-:W3:Y:S01]  /*1b20*/  LDG.E R3, desc[UR8][R10.64] ;  /* 0x000000080a037981 */ /* 0x000ee2000c1e1900 */
[----:B------:R-:W-:Y:S02]  /*1b30*/  IABS R14, R19 ;  /* 0x00000013000e7213 */ /* 0x000fe40000000000 */
[-C--:B--2---:R-:W-:Y:S02]  /*1b40*/  IABS R13, R4.reuse ;  /* 0x00000004000d7213 */ /* 0x084fe40000000000 */
[----:B------:R-:W-:Y:S02]  /*1b50*/  IABS R15, R4 ;  /* 0x00000004000f7213 */ /* 0x000fe40000000000 */
[----:B------:R-:W0:Y:S01]  /*1b60*/  I2F.RP R7, R13 ;  /* 0x0000000d00077306 */ /* 0x000e220000209400 */
[----:B---3--:R-:W-:-:S07]  /*1b70*/  IABS R5, R3 ;  /* 0x0000000300057213 */ /* 0x008fce0000000000 */
[----:B------:R-:W1:Y:S08]  /*1b80*/  I2F.RP R10, R5 ;  /* 0x00000005000a7306 */ /* 0x000e700000209400 */
[----:B0-----:R-:W0:Y:S08]  /*1b90*/  MUFU.RCP R7, R7 ;  /* 0x0000000700077308 */ /* 0x001e300000001000 */
[----:B-1----:R-:W-:Y:S01]  /*1ba0*/  MUFU.RCP R10, R10 ;  /* 0x0000000a000a7308 */ /* 0x002fe20000001000 */
[----:B0-----:R-:W-:-:S07]  /*1bb0*/  VIADD R8, R7, 0xffffffe ;  /* 0x0ffffffe07087836 */ /* 0x001fce0000000000 */
[----:B------:R0:W1:Y:S02]  /*1bc0*/  F2I.FTZ.U32.TRUNC.NTZ R9, R8 ;  /* 0x0000000800097305 */ /* 0x000064000021f000 */
[----:B0-----:R-:W-:Y:S01]  /*1bd0*/  IMAD.MOV.U32 R8, RZ, RZ, RZ ;  /* 0x000000ffff087224 */ /* 0x001fe200078e00ff */
[----:B-1----:R-:W-:-:S05]  /*1be0*/  IADD3 R12, PT, PT, RZ, -R9, RZ ;  /* 0x80000009ff0c7210 */ /* 0x002fca0007ffe0ff */
[----:B------:R-:W-:Y:S01]  /*1bf0*/  IMAD R11, R12, R13, RZ ;  /* 0x0000000d0c0b7224 */ /* 0x000fe200078e02ff */
[----:B------:R-:W-:-:S03]  /*1c00*/  MOV R12, R14 ;  /* 0x0000000e000c7202 */ /* 0x000fc60000000f00 */
[----:B------:R-:W-:Y:S01]  /*1c10*/  IMAD.HI.U32 R9, R9, R11, R8 ;  /* 0x0000000b09097227 */ /* 0x000fe200078e0008 */
[----:B------:R-:W-:-:S03]  /*1c20*/  IABS R11, R3 ;  /* 0x00000003000b7213 */ /* 0x000fc60000000000 */
[----:B------:R-:W-:Y:S02]  /*1c30*/  IMAD.MOV R8, RZ, RZ, -R15 ;  /* 0x000000ffff087224 */ /* 0x000fe400078e0a0f */
[----:B------:R-:W-:-:S04]  /*1c40*/  IMAD.HI.U32 R7, R9, R12, RZ ;  /* 0x0000000c09077227 */ /* 0x000fc800078e00ff */
[----:B------:R-:W-:Y:S02]  /*1c50*/  IMAD R8, R7, R8, R12 ;  /* 0x0000000807087224 */ /* 0x000fe400078e020c */
[----:B------:R-:W-:Y:S02]  /*1c60*/  VIADD R9, R10, 0xffffffe ;  /* 0x0ffffffe0a097836 */ /* 0x000fe40000000000 */
[----:B------:R-:W-:Y:S01]  /*1c70*/  IMAD.MOV R11, RZ, RZ, -R11 ;  /* 0x000000ffff0b7224 */ /* 0x000fe200078e0a0b */
[----:B------:R-:W-:-:S03]  /*1c80*/  ISETP.GT.U32.AND P2, PT, R13, R8, PT ;  /* 0x000000080d00720c */ /* 0x000fc60003f44070 */
[----:B------:R-:W0:Y:S10]  /*1c90*/  F2I.FTZ.U32.TRUNC.NTZ R9, R9 ;  /* 0x0000000900097305 */ /* 0x000e34000021f000 */
[----:B------:R-:W-:-:S02]  /*1ca0*/  @!P2 IADD3 R8, PT, PT, R8, -R13, RZ ;  /* 0x8000000d0808a210 */ /* 0x000fc40007ffe0ff */
[----:B------:R-:W-:Y:S02]  /*1cb0*/  @!P2 IADD3 R7, PT, PT, R7, 0x1, RZ ;  /* 0x000000010707a810 */ /* 0x000fe40007ffe0ff */
[----:B------:R-:W-:Y:S02]  /*1cc0*/  ISETP.GE.U32.AND P0, PT, R8, R13, PT ;  /* 0x0000000d0800720c */ /* 0x000fe40003f06070 */
[----:B------:R-:W-:Y:S02]  /*1cd0*/  LOP3.LUT R8, R19, R4, RZ, 0x3c, !PT ;  /* 0x0000000413087212 */ /* 0x000fe400078e3cff */
[----:B------:R-:W-:Y:S02]  /*1ce0*/  ISETP.NE.AND P2, PT, R4, RZ, PT ;  /* 0x000000ff0400720c */ /* 0x000fe40003f45270 */
[----:B------:R-:W-:Y:S01]  /*1cf0*/  ISETP.GE.AND P1, PT, R8, RZ, PT ;  /* 0x000000ff0800720c */ /* 0x000fe20003f26270 */
[----:B0-----:R-:W-:-:S06]  /*1d00*/  IMAD.MOV R8, RZ, RZ, -R9 ;  /* 0x000000ffff087224 */ /* 0x001fcc00078e0a09 */
[----:B------:R-:W-:-:S05]  /*1d10*/  @P0 VIADD R7, R7, 0x1 ;  /* 0x0000000107070836 */ /* 0x000fca0000000000 */
[----:B------:R-:W-:Y:S01]  /*1d20*/  MOV R12, R7 ;  /* 0x00000007000c7202 */ /* 0x000fe20000000f00 */
[----:B------:R-:W-:Y:S02]  /*1d30*/  IMAD R7, R8, R5, RZ ;  /* 0x0000000508077224 */ /* 0x000fe400078e02ff */
[----:B------:R-:W-:Y:S01]  /*1d40*/  HFMA2 R8, -RZ, RZ, 0, 0 ;  /* 0x00000000ff087431 */ /* 0x000fe200000001ff */
[----:B------:R-:W-:Y:S02]  /*1d50*/  @!P1 IADD3 R12, PT, PT, -R12, RZ, RZ ;  /* 0x000000ff0c0c9210 */ /* 0x000fe40007ffe1ff */
[----:B------:R-:W-:-:S04]  /*1d60*/  @!P2 LOP3.LUT R12, RZ, R4, RZ, 0x33, !PT ;  /* 0x00000004ff0ca212 */ /* 0x000fc800078e33ff */
[----:B------:R-:W-:Y:S01]  /*1d70*/  IABS R10, R12 ;  /* 0x0000000c000a7213 */ /* 0x000fe20000000000 */
[----:B------:R-:W-:-:S04]  /*1d80*/  IMAD.HI.U32 R8, R9, R7, R8 ;  /* 0x0000000709087227 */ /* 0x000fc800078e0008 */
[----:B------:R-:W-:Y:S01]  /*1d90*/  IMAD.MOV.U32 R7, RZ, RZ, R10 ;  /* 0x000000ffff077224 */ /* 0x000fe200078e000a */
[----:B------:R-:W-:-:S03]  /*1da0*/  MOV R10, R11 ;  /* 0x0000000b000a7202 */ /* 0x000fc60000000f00 */
[----:B------:R-:W-:-:S04]  /*1db0*/  IMAD.HI.U32 R8, R8, R7, RZ ;  /* 0x0000000708087227 */ /* 0x000fc800078e00ff */
[----:B------:R-:W-:Y:S02]  /*1dc0*/  IMAD R10, R8, R10, R7 ;  /* 0x0000000a080a7224 */ /* 0x000fe400078e0207 */
[----:B------:R-:W-:-:S03]  /*1dd0*/  IMAD.MOV R7, RZ, RZ, -R12 ;  /* 0x000000ffff077224 */ /* 0x000fc600078e0a0c */
[----:B------:R-:W-:Y:S01]  /*1de0*/  ISETP.GT.U32.AND P2, PT, R5, R10, PT ;  /* 0x0000000a0500720c */ /* 0x000fe20003f44070 */
[----:B------:R-:W-:-:S12]  /*1df0*/  IMAD R4, R4, R7, R19 ;  /* 0x0000000704047224 */ /* 0x000fd800078e0213 */
[----:B------:R-:W-:Y:S01]  /*1e00*/  @!P2 IMAD.IADD R10, R10, 0x1, -R5 ;  /* 0x000000010a0aa824 */ /* 0x000fe200078e0a05 */
[----:B------:R-:W-:Y:S02]  /*1e10*/  @!P2 IADD3 R8, PT, PT, R8, 0x1, RZ ;  /* 0x000000010808a810 */ /* 0x000fe40007ffe0ff */
[----:B------:R-:W-:Y:S02]  /*1e20*/  ISETP.NE.AND P2, PT, R3, RZ, PT ;  /* 0x000000ff0300720c */ /* 0x000fe40003f45270 */
[----:B------:R-:W-:Y:S02]  /*1e30*/  ISETP.GE.U32.AND P0, PT, R10, R5, PT ;  /* 0x000000050a00720c */ /* 0x000fe40003f06070 */
[----:B------:R-:W-:-:S04]  /*1e40*/  LOP3.LUT R5, R12, R3, RZ, 0x3c, !PT ;  /* 0x000000030c057212 */ /* 0x000fc800078e3cff */
[----:B------:R-:W-:Y:S01]  /*1e50*/  ISETP.GE.AND P1, PT, R5, RZ, PT ;  /* 0x000000ff0500720c */ /* 0x000fe20003f26270 */
[----:B------:R-:W-:Y:S01]  /*1e60*/  IMAD R5, R2, 0x4, R1 ;  /* 0x0000000402057824 */ /* 0x000fe200078e0201 */
[----:B------:R-:W-:-:S04]  /*1e70*/  LEA R2, R6, R1, 0x2 ;  /* 0x0000000106027211 */ /* 0x000fc800078e10ff */
[----:B------:R2:W-:Y:S01]  /*1e80*/  STL [R5], R4 ;  /* 0x0000000405007387 */ /* 0x0005e20000100800 */
[----:B------:R-:W-:-:S06]  /*1e90*/  @P0 VIADD R8, R8, 0x1 ;  /* 0x0000000108080836 */ /* 0x000fcc0000000000 */
[----:B------:R-:W-:Y:S02]  /*1ea0*/  @!P1 IADD3 R8, PT, PT, -R8, RZ, RZ ;  /* 0x000000ff08089210 */ /* 0x000fe40007ffe1ff */
[----:B------:R-:W-:-:S04]  /*1eb0*/  @!P2 LOP3.LUT R8, RZ, R3, RZ, 0x33, !PT ;  /* 0x00000003ff08a212 */ /* 0x000fc800078e33ff */
[----:B------:R-:W-:Y:S02]  /*1ec0*/  IADD3 R10, PT, PT, -R8, RZ, RZ ;  /* 0x000000ff080a7210 */ /* 0x000fe40007ffe1ff */
[----:B------:R-:W-:-:S03]  /*1ed0*/  MOV R19, R8 ;  /* 0x0000000800137202 */ /* 0x000fc60000000f00 */
[----:B------:R-:W-:Y:S02]  /*1ee0*/  IMAD R3, R3, R10, R12 ;  /* 0x0000000a03037224 */ /* 0x000fe400078e020c */
[----:B------:R-:W-:-:S03]  /*1ef0*/  IMAD.MOV.U32 R12, RZ, RZ, R6 ;  /* 0x000000ffff0c7224 */ /* 0x000fc600078e0006 */
[----:B------:R2:W-:Y:S04]  /*1f00*/  STL [R2], R3 ;  /* 0x0000000302007387 */ /* 0x0005e80000100800 */
.L_x_5:
[----:B------:R-:W-:Y:S05]  /*1f10*/  BRA.U UP1, `(.L_x_3) ;  /* 0x0000000101707547 */ /* 0x000fea000b800000 */
[----:B0-2---:R-:W0:Y:S01]  /*1f20*/  LDC.64 R2, c[0x0][0x390] ;  /* 0x0000e400ff027b82 */ /* 0x005e220000000a00 */
[----:B------:R-:W-:-:S04]  /*1f30*/  VIADD R12, R12, 0xffffffff ;  /* 0xffffffff0c0c7836 */ /* 0x000fc80000000000 */
[----:B0-----:R-:W-:-:S05]  /*1f40*/  IMAD.WIDE.U32 R2, R12, 0x4, R2 ;  /* 0x000000040c027825 */ /* 0x001fca00078e0002 */
[----:B-1----:R0:W2:Y:S01]  /*1f50*/  LDG.E R9, desc[UR8][R2.64] ;  /* 0x0000000802097981 */ /* 0x0020a2000c1e1900 */
[----:B------:R-:W-:Y:S02]  /*1f60*/  ISETP.GE.AND P2, PT, R19, RZ, PT ;  /* 0x000000ff1300720c */ /* 0x000fe40003f46270 */
[----:B0-----:R-:W-:Y:S02]  /*1f70*/  IABS R2, R19 ;  /* 0x0000001300027213 */ /* 0x001fe40000000000 */
[-C--:B--2---:R-:W-:Y:S02]  /*1f80*/  IABS R8, R9.reuse ;  /* 0x0000000900087213 */ /* 0x084fe40000000000 */
[----:B------:R-:W-:Y:S02]  /*1f90*/  IABS R3, R9 ;  /* 0x0000000900037213 */ /* 0x000fe40000000000 */
[----:B------:R-:W0:Y:S03]  /*1fa0*/  I2F.RP R6, R8 ;  /* 0x0000000800067306 */ /* 0x000e260000209400 */
[----:B------:R-:W-:-:S05]  /*1fb0*/  IMAD.MOV R3, RZ, RZ, -R3 ;  /* 0x000000ffff037224 */ /* 0x000fca00078e0a03 */
[----:B0-----:R-:W0:Y:S02]  /*1fc0*/  MUFU.RCP R6, R6 ;  /* 0x0000000600067308 */ /* 0x001e240000001000 */
[----:B0-----:R-:W-:-:S06]  /*1fd0*/  IADD3 R4, PT, PT, R6, 0xffffffe, RZ ;  /* 0x0ffffffe06047810 */ /* 0x001fcc0007ffe0ff */
[----:B------:R0:W1:Y:S02]  /*1fe0*/  F2I.FTZ.U32.TRUNC.NTZ R5, R4 ;  /* 0x0000000400057305 */ /* 0x000064000021f000 */
[----:B0-----:R-:W-:Y:S02]  /*1ff0*/  HFMA2 R4, -RZ, RZ, 0, 0 ;  /* 0x00000000ff047431 */ /* 0x001fe400000001ff */
[----:B-1----:R-:W-:-:S04]  /*2000*/  IMAD.MOV R7, RZ, RZ, -R5 ;  /* 0x000000ffff077224 */ /* 0x002fc800078e0a05 */
[----:B------:R-:W-:-:S04]  /*2010*/  IMAD R7, R7, R8, RZ ;  /* 0x0000000807077224 */ /* 0x000fc800078e02ff */
[----:B------:R-:W-:-:S06]  /*2020*/  IMAD.HI.U32 R5, R5, R7, R4 ;  /* 0x0000000705057227 */ /* 0x000fcc00078e0004 */
[----:B------:R-:W-:-:S04]  /*2030*/  IMAD.HI.U32 R5, R5, R2, RZ ;  /* 0x0000000205057227 */ /* 0x000fc800078e00ff */
[----:B------:R-:W-:Y:S02]  /*2040*/  IMAD R5, R5, R3, R2 ;  /* 0x0000000305057224 */ /* 0x000fe400078e0202 */
[----:B------:R-:W-:-:S03]  /*2050*/  IMAD R2, R12, 0x4, R1 ;  /* 0x000000040c027824 */ /* 0x000fc600078e0201 */
[----:B------:R-:W-:-:S13]  /*2060*/  ISETP.GT.U32.AND P0, PT, R8, R5, PT ;  /* 0x000000050800720c */ /* 0x000fda0003f04070 */
[----:B------:R-:W-:Y:S02]  /*2070*/  @!P0 IADD3 R5, PT, PT, R5, -R8, RZ ;  /* 0x8000000805058210 */ /* 0x000fe40007ffe0ff */
[----:B------:R-:W-:Y:S02]  /*2080*/  ISETP.NE.AND P0, PT, R9, RZ, PT ;  /* 0x000000ff0900720c */ /* 0x000fe40003f05270 */
[----:B------:R-:W-:-:S13]  /*2090*/  ISETP.GT.U32.AND P1, PT, R8, R5, PT ;  /* 0x000000050800720c */ /* 0x000fda0003f24070 */
[----:B------:R-:W-:-:S05]  /*20a0*/  @!P1 IMAD.IADD R5, R5, 0x1, -R8 ;  /* 0x0000000105059824 */ /* 0x000fca00078e0a08 */
[----:B------:R-:W-:Y:S02]  /*20b0*/  @!P2 IADD3 R5, PT, PT, -R5, RZ, RZ ;  /* 0x000000ff0505a210 */ /* 0x000fe40007ffe1ff */
[----:B------:R-:W-:-:S05]  /*20c0*/  @!P0 LOP3.LUT R5, RZ, R9, RZ, 0x33, !PT ;  /* 0x00000009ff058212 */ /* 0x000fca00078e33ff */
[----:B------:R3:W-:Y:S02]  /*20d0*/  STL [R2], R5 ;  /* 0x0000000502007387 */ /* 0x0007e40000100800 */
.L_x_3:
[----:B0-23--:R-:W0:Y:S01]  /*20e0*/  LDC.64 R2, c[0x0][0x388] ;  /* 0x0000e200ff027b82 */ /* 0x00de220000000a00 */
[----:B-1----:R-:W-:Y:S01]  /*20f0*/  MOV R9, RZ ;  /* 0x000000ff00097202 */ /* 0x002fe20000000f00 */
[----:B------:R-:W1:Y:S06]  /*2100*/  LDCU UR6, c[0x0][0x3a0] ;  /* 0x00007400ff0677ac */ /* 0x000e6c0008000800 */
[----:B------:R-:W2:Y:S08]  /*2110*/  LDC.64 R4, c[0x0][0x390] ;  /* 0x0000e400ff047b82 */ /* 0x000eb00000000a00 */
[----:B------:R-:W3:Y:S02]  /*2120*/  LDC.64 R6, c[0x0][0x398] ;  /* 0x0000e600ff067b82 */ /* 0x000ee40000000a00 */
.L_x_6:
[----:B--2---:R-:W-:-:S04]  /*2130*/  IMAD.WIDE.U32 R12, R9, 0x4, R4 ;  /* 0x00000004090c7825 */ /* 0x004fc800078e0004 */
[----:B------:R-:W-:Y:S02]  /*2140*/  IMAD R20, R9, 0x4, R1 ;  /* 0x0000000409147824 */ /* 0x000fe400078e0201 */
[----:B------:R-:W2:Y:S04]  /*2150*/  LDG.E R12, desc[UR8][R12.64] ;  /* 0x000000080c0c7981 */ /* 0x000ea8000c1e1900 */
[----:B------:R-:W4:Y:S01]  /*2160*/  LDL R11, [R20] ;  /* 0x00000000140b7983 */ /* 0x000f220000100800 */
[----:B--2---:R-:W-:-:S05]  /*2170*/  IMAD R8, R12, R9, R9 ;  /* 0x000000090c087224 */ /* 0x004fca00078e0209 */
[----:B----4-:R-:W-:-:S05]  /*2180*/  IADD3 R11, PT, PT, R8, R11, RZ ;  /* 0x0000000b080b7210 */ /* 0x010fca0007ffe0ff */
[----:B---3--:R-:W-:-:S05]  /*2190*/  IMAD.WIDE R18, R11, 0x4, R6 ;  /* 0x000000040b127825 */ /* 0x008fca00078e0206 */
[----:B------:R-:W2:Y:S01]  /*21a0*/  LDG.E R8, desc[UR8][R18.64] ;  /* 0x0000000812087981 */ /* 0x000ea2000c1e1900 */
[----:B0-----:R-:W-:-:S06]  /*21b0*/  IMAD.WIDE.U32 R10, R9, 0x4, R2 ;  /* 0x00000004090a7825 */ /* 0x001fcc00078e0002 */
[----:B------:R-:W3:Y:S01]  /*21c0*/  LDG.E R10, desc[UR8][R10.64] ;  /* 0x000000080a0a7981 */ /* 0x000ee2000c1e1900 */
[----:B------:R-:W-:Y:S01]  /*21d0*/  UMOV UR4, 0xa0b5ed8d ;  /* 0xa0b5ed8d00047882 */ /* 0x000fe20000000000 */
[----:B------:R-:W-:Y:S01]  /*21e0*/  UMOV UR5, 0x3eb0c6f7 ;  /* 0x3eb0c6f700057882 */ /* 0x000fe20000000000 */
[----:B------:R-:W-:-:S05]  /*21f0*/  VIADD R9, R9, 0x1 ;  /* 0x0000000109097836 */ /* 0x000fca0000000000 */
[----:B-1----:R-:W-:Y:S01]  /*2200*/  ISETP.NE.AND P1, PT, R9, UR6, PT ;  /* 0x0000000609007c0c */ /* 0x002fe2000bf25270 */
[----:B--2---:R-:W0:Y:S08]  /*2210*/  F2F.F64.F32 R14, R8 ;  /* 0x00000008000e7310 */ /* 0x004e300000201800 */
[----:B---3--:R-:W1:Y:S01]  /*2220*/  F2F.F64.F32 R16, R10 ;  /* 0x0000000a00107310 */ /* 0x008e620000201800 */
[----:B0-----:R-:W-:-:S08]  /*2230*/  DADD R14, R14, -UR4 ;  /* 0x800000040e0e7e29 */ /* 0x001fd00008000000 */
[----:B-1----:R-:W-:-:S14]  /*2240*/  DSETP.GTU.AND P0, PT, R14, R16, PT ;  /* 0x000000100e00722a */ /* 0x002fdc0003f0c000 */
[----:B------:R-:W-:Y:S05]  /*2250*/  @P0 EXIT ;  /* 0x000000000000094d */ /* 0x000fea0003800000 */
[----:B------:R-:W2:Y:S01]  /*2260*/  LDG.E R18, desc[UR8][R18.64+0x4] ;  /* 0x0000040812127981 */ /* 0x000ea2000c1e1900 */
[----:B------:R-:W-:Y:S01]  /*2270*/  UMOV UR4, 0xa0b5ed8d ;  /* 0xa0b5ed8d00047882 */ /* 0x000fe20000000000 */
[----:B------:R-:W-:Y:S01]  /*2280*/  UMOV UR5, 0x3eb0c6f7 ;  /* 0x3eb0c6f700057882 */ /* 0x000fe20000000000 */
[----:B--2---:R-:W0:Y:S02]  /*2290*/  F2F.F64.F32 R10, R18 ;  /* 0x00000012000a7310 */ /* 0x004e240000201800 */
[----:B0-----:R-:W-:-:S08]  /*22a0*/  DADD R10, R10, UR4 ;  /* 0x000000040a0a7e29 */ /* 0x001fd00008000000 */
[----:B------:R-:W-:-:S14]  /*22b0*/  DSETP.GT.AND P0, PT, R10, R16, PT ;  /* 0x000000100a00722a */ /* 0x000fdc0003f04000 */
[----:B------:R-:W-:Y:S05]  /*22c0*/  @!P0 EXIT ;  /* 0x000000000000894d */ /* 0x000fea0003800000 */
[----:B------:R-:W-:Y:S05]  /*22d0*/  @P1 BRA `(.L_x_6) ;  /* 0xfffffffc00941947 */ /* 0x000fea000383ffff */
.L_x_0:
[----:B------:R-:W0:Y:S01]  /*22e0*/  LDC.64 R2, c[0x0][0x380] ;  /* 0x0000e000ff027b82 */ /* 0x000e220000000a00 */
[----:B------:R-:W-:Y:S01]  /*22f0*/  MOV R5, 0x3f800000 ;  /* 0x3f80000000057802 */ /* 0x000fe20000000f00 */
[----:B0-----:R-:W-:-:S05]  /*2300*/  IMAD.WIDE R2, R0, 0x4, R2 ;  /* 0x0000000400027825 */ /* 0x001fca00078e0202 */
[----:B------:R-:W-:Y:S01]  /*2310*/  REDG.E.ADD.F32.FTZ.RN.STRONG.GPU desc[UR8][R2.64], R5 ;  /* 0x00000005020079a6 */ /* 0x000fe2000c12f308 */
[----:B------:R-:W-:Y:S05]  /*2320*/  EXIT ;  /* 0x000000000000794d */ /* 0x000fea0003800000 */
.L_x_7:
[----:B------:R-:W-:-:S00]  /*2330*/  BRA `(.L_x_7) ;  /* 0xfffffffc00fc7947 */ /* 0x000fc0000383ffff */
[----:B------:R-:W-:-:S00]  /*2340*/  NOP ;  /* 0x0000000000007918 */ /* 0x000fc00000000000 */
        /* <DEDUP_REMOVED lines=11> */
.L_x_8:


//--------------------- .nv.shared.reserved.0     --------------------------
	.section	.nv.shared.reserved.0,"aw",@nobits
	.weak		__nv_reservedSMEM_offset_0_alias
	.size		__nv_reservedSMEM_offset_0_alias, 0, 64
	.other		__nv_reservedSMEM_offset_0_alias,@"STO_CUDA_RESERVED_SHARED STV_DEFAULT"
__nv_reservedSMEM_offset_0_alias:
	.zero		0
	.zero		64


//--------------------- .nv.constant0._Z15histogramKernelPfPKfPKiS1_ii --------------------------
	.section	.nv.constant0._Z15histogramKernelPfPKfPKiS1_ii,"a",@progbits
	.sectionflags	@""
	.align	4
.nv.constant0._Z15histogramKernelPfPKfPKiS1_ii:
	.zero		936


//--------------------- SYMBOLS --------------------------

	.type		.nv.reservedSmem.offset0,@object
	.size		.nv.reservedSmem.offset0,0x4
